//
// Generated by NVIDIA NVVM Compiler
//
// Compiler Build ID: CL-36424714
// Cuda compilation tools, release 13.0, V13.0.88
// Based on NVVM 20.0.0
//

.version 9.0
.target sm_100
.address_size 64

	// .globl	_Z8B_sharedPiiii
// _ZZ8B_sharedPiiiiE4buff has been demoted
.global .align 1 .b8 _ZN34_INTERNAL_da53ad7d_4_k_cu__Z3powii4cuda3std3__45__cpo5beginE[1];
.global .align 1 .b8 _ZN34_INTERNAL_da53ad7d_4_k_cu__Z3powii4cuda3std3__45__cpo3endE[1];
.global .align 1 .b8 _ZN34_INTERNAL_da53ad7d_4_k_cu__Z3powii4cuda3std3__45__cpo6cbeginE[1];
.global .align 1 .b8 _ZN34_INTERNAL_da53ad7d_4_k_cu__Z3powii4cuda3std3__45__cpo4cendE[1];
.global .align 1 .b8 _ZN34_INTERNAL_da53ad7d_4_k_cu__Z3powii4cuda3std3__45__cpo6rbeginE[1];
.global .align 1 .b8 _ZN34_INTERNAL_da53ad7d_4_k_cu__Z3powii4cuda3std3__45__cpo4rendE[1];
.global .align 1 .b8 _ZN34_INTERNAL_da53ad7d_4_k_cu__Z3powii4cuda3std3__45__cpo7crbeginE[1];
.global .align 1 .b8 _ZN34_INTERNAL_da53ad7d_4_k_cu__Z3powii4cuda3std3__45__cpo5crendE[1];
.global .align 1 .b8 _ZN34_INTERNAL_da53ad7d_4_k_cu__Z3powii4cuda3std3__436_GLOBAL__N__da53ad7d_4_k_cu__Z3powii6ignoreE[1];
.global .align 1 .b8 _ZN34_INTERNAL_da53ad7d_4_k_cu__Z3powii4cuda3std3__419piecewise_constructE[1];
.global .align 1 .b8 _ZN34_INTERNAL_da53ad7d_4_k_cu__Z3powii4cuda3std3__48in_placeE[1];
.global .align 1 .b8 _ZN34_INTERNAL_da53ad7d_4_k_cu__Z3powii4cuda3std3__420unreachable_sentinelE[1];
.global .align 1 .b8 _ZN34_INTERNAL_da53ad7d_4_k_cu__Z3powii4cuda3std3__47nulloptE[1];
.global .align 1 .b8 _ZN34_INTERNAL_da53ad7d_4_k_cu__Z3powii4cuda3std3__48unexpectE[1];
.global .align 1 .b8 _ZN34_INTERNAL_da53ad7d_4_k_cu__Z3powii4cuda3std6ranges3__45__cpo4swapE[1];
.global .align 1 .b8 _ZN34_INTERNAL_da53ad7d_4_k_cu__Z3powii4cuda3std6ranges3__45__cpo9iter_moveE[1];
.global .align 1 .b8 _ZN34_INTERNAL_da53ad7d_4_k_cu__Z3powii4cuda3std6ranges3__45__cpo5beginE[1];
.global .align 1 .b8 _ZN34_INTERNAL_da53ad7d_4_k_cu__Z3powii4cuda3std6ranges3__45__cpo3endE[1];
.global .align 1 .b8 _ZN34_INTERNAL_da53ad7d_4_k_cu__Z3powii4cuda3std6ranges3__45__cpo6cbeginE[1];
.global .align 1 .b8 _ZN34_INTERNAL_da53ad7d_4_k_cu__Z3powii4cuda3std6ranges3__45__cpo4cendE[1];
.global .align 1 .b8 _ZN34_INTERNAL_da53ad7d_4_k_cu__Z3powii4cuda3std6ranges3__45__cpo7advanceE[1];
.global .align 1 .b8 _ZN34_INTERNAL_da53ad7d_4_k_cu__Z3powii4cuda3std6ranges3__45__cpo9iter_swapE[1];
.global .align 1 .b8 _ZN34_INTERNAL_da53ad7d_4_k_cu__Z3powii4cuda3std6ranges3__45__cpo4nextE[1];
.global .align 1 .b8 _ZN34_INTERNAL_da53ad7d_4_k_cu__Z3powii4cuda3std6ranges3__45__cpo4prevE[1];
.global .align 1 .b8 _ZN34_INTERNAL_da53ad7d_4_k_cu__Z3powii4cuda3std6ranges3__45__cpo4dataE[1];
.global .align 1 .b8 _ZN34_INTERNAL_da53ad7d_4_k_cu__Z3powii4cuda3std6ranges3__45__cpo5cdataE[1];
.global .align 1 .b8 _ZN34_INTERNAL_da53ad7d_4_k_cu__Z3powii4cuda3std6ranges3__45__cpo4sizeE[1];
.global .align 1 .b8 _ZN34_INTERNAL_da53ad7d_4_k_cu__Z3powii4cuda3std6ranges3__45__cpo5ssizeE[1];
.global .align 1 .b8 _ZN34_INTERNAL_da53ad7d_4_k_cu__Z3powii4cuda3std6ranges3__45__cpo8distanceE[1];
.global .align 1 .b8 _ZN34_INTERNAL_da53ad7d_4_k_cu__Z3powii6thrust24THRUST_300001_SM_1000_NS8cuda_cub3parE[1];
.global .align 1 .b8 _ZN34_INTERNAL_da53ad7d_4_k_cu__Z3powii6thrust24THRUST_300001_SM_1000_NS8cuda_cub10par_nosyncE[1];
.global .align 1 .b8 _ZN34_INTERNAL_da53ad7d_4_k_cu__Z3powii6thrust24THRUST_300001_SM_1000_NS6system6detail10sequential3seqE[1];
.global .align 1 .b8 _ZN34_INTERNAL_da53ad7d_4_k_cu__Z3powii6thrust24THRUST_300001_SM_1000_NS6system3cpp3parE[1];
.global .align 1 .b8 _ZN34_INTERNAL_da53ad7d_4_k_cu__Z3powii6thrust24THRUST_300001_SM_1000_NS12placeholders2_1E[1];
.global .align 1 .b8 _ZN34_INTERNAL_da53ad7d_4_k_cu__Z3powii6thrust24THRUST_300001_SM_1000_NS12placeholders2_2E[1];
.global .align 1 .b8 _ZN34_INTERNAL_da53ad7d_4_k_cu__Z3powii6thrust24THRUST_300001_SM_1000_NS12placeholders2_3E[1];
.global .align 1 .b8 _ZN34_INTERNAL_da53ad7d_4_k_cu__Z3powii6thrust24THRUST_300001_SM_1000_NS12placeholders2_4E[1];
.global .align 1 .b8 _ZN34_INTERNAL_da53ad7d_4_k_cu__Z3powii6thrust24THRUST_300001_SM_1000_NS12placeholders2_5E[1];
.global .align 1 .b8 _ZN34_INTERNAL_da53ad7d_4_k_cu__Z3powii6thrust24THRUST_300001_SM_1000_NS12placeholders2_6E[1];
.global .align 1 .b8 _ZN34_INTERNAL_da53ad7d_4_k_cu__Z3powii6thrust24THRUST_300001_SM_1000_NS12placeholders2_7E[1];
.global .align 1 .b8 _ZN34_INTERNAL_da53ad7d_4_k_cu__Z3powii6thrust24THRUST_300001_SM_1000_NS12placeholders2_8E[1];
.global .align 1 .b8 _ZN34_INTERNAL_da53ad7d_4_k_cu__Z3powii6thrust24THRUST_300001_SM_1000_NS12placeholders2_9E[1];
.global .align 1 .b8 _ZN34_INTERNAL_da53ad7d_4_k_cu__Z3powii6thrust24THRUST_300001_SM_1000_NS12placeholders3_10E[1];
.global .align 1 .b8 _ZN34_INTERNAL_da53ad7d_4_k_cu__Z3powii6thrust24THRUST_300001_SM_1000_NS3seqE[1];
.global .align 1 .b8 _ZN34_INTERNAL_da53ad7d_4_k_cu__Z3powii6thrust24THRUST_300001_SM_1000_NS6deviceE[1];

.visible .entry _Z8B_sharedPiiii(
	.param .u64 .ptr .align 1 _Z8B_sharedPiiii_param_0,
	.param .u32 _Z8B_sharedPiiii_param_1,
	.param .u32 _Z8B_sharedPiiii_param_2,
	.param .u32 _Z8B_sharedPiiii_param_3
)
{
	.reg .pred 	%p<23>;
	.reg .b32 	%r<105>;
	.reg .b64 	%rd<24>;
	// demoted variable
	.shared .align 4 .b8 _ZZ8B_sharedPiiiiE4buff[2048];
	ld.param.u64 	%rd7, [_Z8B_sharedPiiii_param_0];
	ld.param.u32 	%r40, [_Z8B_sharedPiiii_param_1];
	ld.param.u32 	%r41, [_Z8B_sharedPiiii_param_2];
	ld.param.u32 	%r42, [_Z8B_sharedPiiii_param_3];
	cvta.to.global.u64 	%rd1, %rd7;
	mov.u32 	%r43, %ctaid.x;
	shl.b32 	%r96, %r43, 9;
	setp.ge.s32 	%p1, %r96, %r41;
	@%p1 bra 	$L__BB0_19;
	mov.u32 	%r2, %tid.x;
	mov.u32 	%r3, %ntid.x;
	mov.b32 	%r44, 1;
	shl.b32 	%r4, %r44, %r42;
	mov.u32 	%r45, %nctaid.x;
	shl.b32 	%r5, %r45, 9;
	add.s32 	%r6, %r2, %r3;
	max.u32 	%r46, %r6, 512;
	setp.lt.u32 	%p2, %r6, 512;
	selp.u32 	%r47, 1, 0, %p2;
	add.s32 	%r48, %r6, %r47;
	sub.s32 	%r49, %r46, %r48;
	div.u32 	%r50, %r49, %r3;
	add.s32 	%r7, %r50, %r47;
	and.b32  	%r8, %r7, 3;
	shl.b32 	%r51, %r2, 2;
	mov.u32 	%r52, _ZZ8B_sharedPiiiiE4buff;
	add.s32 	%r9, %r52, %r51;
	shl.b32 	%r10, %r3, 2;
	add.s32 	%r11, %r9, %r10;
	add.s32 	%r12, %r6, %r3;
	add.s32 	%r13, %r11, %r10;
	mul.wide.u32 	%rd8, %r3, 8;
	add.s64 	%rd2, %rd1, %rd8;
	mul.wide.u32 	%rd9, %r3, 12;
	add.s64 	%rd3, %rd1, %rd9;
	cvt.u64.u32 	%rd11, %r10;
$L__BB0_2:
	setp.gt.u32 	%p3, %r2, 511;
	add.s32 	%r53, %r2, %r96;
	mul.wide.s32 	%rd10, %r53, 4;
	add.s64 	%rd4, %rd1, %rd10;
	add.s64 	%rd5, %rd4, %rd11;
	add.s64 	%rd6, %rd5, %rd11;
	@%p3 bra 	$L__BB0_10;
	setp.eq.s32 	%p4, %r8, 3;
	mov.u32 	%r97, %r2;
	@%p4 bra 	$L__BB0_7;
	setp.eq.s32 	%p5, %r8, 0;
	ld.global.u32 	%r54, [%rd4];
	st.shared.u32 	[%r9], %r54;
	mov.u32 	%r97, %r6;
	@%p5 bra 	$L__BB0_7;
	setp.eq.s32 	%p6, %r8, 1;
	ld.global.u32 	%r55, [%rd5];
	st.shared.u32 	[%r11], %r55;
	mov.u32 	%r97, %r12;
	@%p6 bra 	$L__BB0_7;
	add.s32 	%r97, %r12, %r3;
	ld.global.u32 	%r56, [%rd6];
	st.shared.u32 	[%r13], %r56;
$L__BB0_7:
	setp.lt.u32 	%p7, %r7, 3;
	@%p7 bra 	$L__BB0_10;
	shl.b32 	%r57, %r97, 2;
	mov.u32 	%r58, _ZZ8B_sharedPiiiiE4buff;
	add.s32 	%r99, %r58, %r57;
	add.s32 	%r98, %r97, %r96;
$L__BB0_9:
	mul.wide.s32 	%rd12, %r98, 4;
	mul.wide.u32 	%rd13, %r3, 4;
	add.s64 	%rd14, %rd1, %rd12;
	add.s64 	%rd15, %rd14, %rd13;
	add.s64 	%rd16, %rd2, %rd12;
	add.s64 	%rd17, %rd3, %rd12;
	ld.global.u32 	%r59, [%rd14];
	st.shared.u32 	[%r99], %r59;
	ld.global.u32 	%r60, [%rd15];
	add.s32 	%r61, %r99, %r10;
	st.shared.u32 	[%r61], %r60;
	ld.global.u32 	%r62, [%rd16];
	shl.b32 	%r63, %r3, 3;
	add.s32 	%r64, %r99, %r63;
	st.shared.u32 	[%r64], %r62;
	ld.global.u32 	%r65, [%rd17];
	mad.lo.s32 	%r66, %r3, 12, %r99;
	st.shared.u32 	[%r66], %r65;
	add.s32 	%r97, %r97, %r10;
	shl.b32 	%r67, %r3, 4;
	add.s32 	%r99, %r99, %r67;
	add.s32 	%r98, %r98, %r10;
	setp.lt.u32 	%p8, %r97, 512;
	@%p8 bra 	$L__BB0_9;
$L__BB0_10:
	setp.lt.s32 	%p9, %r40, 1;
	bar.sync 	0;
	mov.u32 	%r102, %r40;
	@%p9 bra 	$L__BB0_11;
	bra.uni 	$L__BB0_20;
$L__BB0_11:
	setp.gt.u32 	%p16, %r2, 511;
	@%p16 bra 	$L__BB0_18;
	setp.eq.s32 	%p17, %r8, 3;
	mov.u32 	%r101, %r2;
	@%p17 bra 	$L__BB0_16;
	setp.eq.s32 	%p18, %r8, 0;
	ld.shared.u32 	%r82, [%r9];
	st.global.u32 	[%rd4], %r82;
	mov.u32 	%r101, %r6;
	@%p18 bra 	$L__BB0_16;
	setp.eq.s32 	%p19, %r8, 1;
	ld.shared.u32 	%r83, [%r11];
	st.global.u32 	[%rd5], %r83;
	mov.u32 	%r101, %r12;
	@%p19 bra 	$L__BB0_16;
	add.s32 	%r101, %r12, %r3;
	ld.shared.u32 	%r84, [%r13];
	st.global.u32 	[%rd6], %r84;
$L__BB0_16:
	setp.lt.u32 	%p20, %r7, 3;
	@%p20 bra 	$L__BB0_18;
$L__BB0_17:
	cvt.u64.u32 	%rd18, %r10;
	shl.b32 	%r85, %r101, 2;
	mov.u32 	%r86, _ZZ8B_sharedPiiiiE4buff;
	add.s32 	%r87, %r86, %r85;
	ld.shared.u32 	%r88, [%r87];
	add.s32 	%r89, %r101, %r96;
	mul.wide.s32 	%rd19, %r89, 4;
	add.s64 	%rd20, %rd1, %rd19;
	st.global.u32 	[%rd20], %r88;
	add.s32 	%r90, %r87, %r10;
	ld.shared.u32 	%r91, [%r90];
	add.s64 	%rd21, %rd20, %rd18;
	st.global.u32 	[%rd21], %r91;
	add.s32 	%r92, %r90, %r10;
	ld.shared.u32 	%r93, [%r92];
	add.s64 	%rd22, %rd21, %rd18;
	st.global.u32 	[%rd22], %r93;
	add.s32 	%r94, %r92, %r10;
	ld.shared.u32 	%r95, [%r94];
	add.s64 	%rd23, %rd22, %rd18;
	st.global.u32 	[%rd23], %r95;
	add.s32 	%r101, %r10, %r101;
	setp.lt.u32 	%p21, %r101, 512;
	@%p21 bra 	$L__BB0_17;
$L__BB0_18:
	bar.sync 	0;
	add.s32 	%r96, %r96, %r5;
	setp.lt.s32 	%p22, %r96, %r41;
	@%p22 bra 	$L__BB0_2;
$L__BB0_19:
	ret;
$L__BB0_20:
	setp.gt.u32 	%p10, %r2, 255;
	@%p10 bra 	$L__BB0_25;
	add.s32 	%r28, %r102, -1;
	mov.b32 	%r68, -1;
	shl.b32 	%r69, %r68, %r28;
	not.b32 	%r29, %r69;
	mov.u32 	%r103, %r2;
$L__BB0_22:
	shr.u32 	%r70, %r103, %r28;
	shl.b32 	%r71, %r70, %r102;
	and.b32  	%r72, %r103, %r29;
	add.s32 	%r73, %r71, %r72;
	shl.b32 	%r74, %r73, 2;
	mov.u32 	%r75, _ZZ8B_sharedPiiiiE4buff;
	add.s32 	%r31, %r75, %r74;
	ld.shared.u32 	%r32, [%r31];
	mov.b32 	%r76, 2;
	shl.b32 	%r77, %r76, %r102;
	and.b32  	%r78, %r77, -4;
	add.s32 	%r33, %r31, %r78;
	ld.shared.u32 	%r34, [%r33];
	add.s32 	%r79, %r73, %r96;
	div.s32 	%r80, %r79, %r4;
	and.b32  	%r81, %r80, 1;
	setp.eq.b32 	%p11, %r81, 1;
	setp.le.s32 	%p12, %r32, %r34;
	xor.pred  	%p13, %p12, %p11;
	@%p13 bra 	$L__BB0_24;
	st.shared.u32 	[%r31], %r34;
	st.shared.u32 	[%r33], %r32;
$L__BB0_24:
	add.s32 	%r103, %r103, %r3;
	setp.lt.u32 	%p14, %r103, 256;
	@%p14 bra 	$L__BB0_22;
$L__BB0_25:
	bar.sync 	0;
	add.s32 	%r36, %r102, -1;
	setp.gt.s32 	%p15, %r102, 1;
	mov.u32 	%r102, %r36;
	@%p15 bra 	$L__BB0_20;
	bra.uni 	$L__BB0_11;

}
	// .globl	_Z8B_globalPiiii
.visible .entry _Z8B_globalPiiii(
	.param .u64 .ptr .align 1 _Z8B_globalPiiii_param_0,
	.param .u32 _Z8B_globalPiiii_param_1,
	.param .u32 _Z8B_globalPiiii_param_2,
	.param .u32 _Z8B_globalPiiii_param_3
)
{
	.reg .pred 	%p<31>;
	.reg .b32 	%r<84>;
	.reg .b64 	%rd<26>;

	ld.param.u64 	%rd18, [_Z8B_globalPiiii_param_0];
	ld.param.u32 	%r48, [_Z8B_globalPiiii_param_1];
	ld.param.u32 	%r49, [_Z8B_globalPiiii_param_2];
	ld.param.u32 	%r50, [_Z8B_globalPiiii_param_3];
	cvta.to.global.u64 	%rd1, %rd18;
	mov.u32 	%r51, %ctaid.x;
	shl.b32 	%r77, %r51, %r48;
	setp.ge.s32 	%p1, %r77, %r49;
	@%p1 bra 	$L__BB1_24;
	mov.b32 	%r52, 1;
	shl.b32 	%r53, %r52, %r48;
	mov.u32 	%r2, %tid.x;
	shr.u32 	%r54, %r53, 31;
	add.s32 	%r55, %r53, %r54;
	shr.s32 	%r3, %r55, 1;
	shl.b32 	%r4, %r52, %r50;
	mov.u32 	%r5, %ntid.x;
	mov.u32 	%r56, %nctaid.x;
	shl.b32 	%r6, %r56, %r48;
	add.s32 	%r7, %r2, %r5;
	max.s32 	%r57, %r3, %r7;
	setp.lt.s32 	%p2, %r7, %r3;
	selp.u32 	%r58, 1, 0, %p2;
	add.s32 	%r59, %r7, %r58;
	sub.s32 	%r60, %r57, %r59;
	div.u32 	%r61, %r60, %r5;
	add.s32 	%r8, %r61, %r58;
	and.b32  	%r9, %r8, 3;
	add.s32 	%r10, %r7, %r5;
	add.s32 	%r11, %r10, %r5;
	shl.b32 	%r12, %r5, 2;
	shl.b32 	%r13, %r5, 1;
	mul.lo.s32 	%r14, %r5, 3;
	mul.wide.s32 	%rd10, %r3, 4;
	cvt.u64.u32 	%rd23, %r12;
$L__BB1_2:
	setp.ge.s32 	%p3, %r2, %r3;
	@%p3 bra 	$L__BB1_23;
	setp.eq.s32 	%p4, %r9, 3;
	mov.u32 	%r78, %r2;
	@%p4 bra 	$L__BB1_12;
	add.s32 	%r16, %r2, %r77;
	mul.wide.s32 	%rd19, %r16, 4;
	add.s64 	%rd2, %rd1, %rd19;
	ld.global.u32 	%r17, [%rd2];
	mul.wide.s32 	%rd3, %r3, 4;
	add.s64 	%rd4, %rd2, %rd3;
	ld.global.u32 	%r18, [%rd4];
	div.s32 	%r62, %r16, %r4;
	and.b32  	%r63, %r62, 1;
	setp.eq.b32 	%p5, %r63, 1;
	setp.le.s32 	%p6, %r17, %r18;
	xor.pred  	%p7, %p6, %p5;
	@%p7 bra 	$L__BB1_6;
	st.global.u32 	[%rd2], %r18;
	st.global.u32 	[%rd4], %r17;
$L__BB1_6:
	setp.eq.s32 	%p8, %r9, 0;
	mov.u32 	%r78, %r7;
	@%p8 bra 	$L__BB1_12;
	add.s32 	%r19, %r16, %r5;
	cvt.u64.u32 	%rd20, %r12;
	add.s64 	%rd5, %rd2, %rd20;
	ld.global.u32 	%r20, [%rd5];
	add.s64 	%rd6, %rd5, %rd3;
	ld.global.u32 	%r21, [%rd6];
	div.s32 	%r64, %r19, %r4;
	and.b32  	%r65, %r64, 1;
	setp.eq.b32 	%p9, %r65, 1;
	setp.le.s32 	%p10, %r20, %r21;
	xor.pred  	%p11, %p10, %p9;
	@%p11 bra 	$L__BB1_9;
	st.global.u32 	[%rd5], %r21;
	st.global.u32 	[%rd6], %r20;
$L__BB1_9:
	setp.eq.s32 	%p12, %r9, 1;
	mov.u32 	%r78, %r10;
	@%p12 bra 	$L__BB1_12;
	add.s32 	%r66, %r19, %r5;
	add.s64 	%rd7, %rd5, %rd20;
	ld.global.u32 	%r22, [%rd7];
	add.s64 	%rd8, %rd7, %rd3;
	ld.global.u32 	%r23, [%rd8];
	div.s32 	%r67, %r66, %r4;
	and.b32  	%r68, %r67, 1;
	setp.eq.b32 	%p13, %r68, 1;
	setp.le.s32 	%p14, %r22, %r23;
	xor.pred  	%p15, %p14, %p13;
	mov.u32 	%r78, %r11;
	@%p15 bra 	$L__BB1_12;
	st.global.u32 	[%rd7], %r23;
	st.global.u32 	[%rd8], %r22;
	mov.u32 	%r78, %r11;
$L__BB1_12:
	setp.lt.u32 	%p16, %r8, 3;
	@%p16 bra 	$L__BB1_23;
	add.s32 	%r79, %r78, %r77;
	add.s32 	%r82, %r79, %r5;
	add.s32 	%r81, %r79, %r13;
	add.s32 	%r80, %r79, %r14;
$L__BB1_14:
	mul.wide.s32 	%rd22, %r79, 4;
	add.s64 	%rd9, %rd1, %rd22;
	ld.global.u32 	%r34, [%rd9];
	add.s64 	%rd11, %rd9, %rd10;
	ld.global.u32 	%r35, [%rd11];
	div.s32 	%r69, %r79, %r4;
	and.b32  	%r70, %r69, 1;
	setp.eq.b32 	%p17, %r70, 1;
	setp.le.s32 	%p18, %r34, %r35;
	xor.pred  	%p19, %p18, %p17;
	@%p19 bra 	$L__BB1_16;
	st.global.u32 	[%rd9], %r35;
	st.global.u32 	[%rd11], %r34;
$L__BB1_16:
	add.s64 	%rd12, %rd9, %rd23;
	ld.global.u32 	%r36, [%rd12];
	add.s64 	%rd13, %rd12, %rd10;
	ld.global.u32 	%r37, [%rd13];
	div.s32 	%r71, %r82, %r4;
	and.b32  	%r72, %r71, 1;
	setp.eq.b32 	%p20, %r72, 1;
	setp.le.s32 	%p21, %r36, %r37;
	xor.pred  	%p22, %p21, %p20;
	@%p22 bra 	$L__BB1_18;
	st.global.u32 	[%rd12], %r37;
	st.global.u32 	[%rd13], %r36;
$L__BB1_18:
	cvt.u64.u32 	%rd24, %r12;
	add.s64 	%rd14, %rd12, %rd24;
	ld.global.u32 	%r38, [%rd14];
	add.s64 	%rd15, %rd14, %rd10;
	ld.global.u32 	%r39, [%rd15];
	div.s32 	%r73, %r81, %r4;
	and.b32  	%r74, %r73, 1;
	setp.eq.b32 	%p23, %r74, 1;
	setp.le.s32 	%p24, %r38, %r39;
	xor.pred  	%p25, %p24, %p23;
	@%p25 bra 	$L__BB1_20;
	st.global.u32 	[%rd14], %r39;
	st.global.u32 	[%rd15], %r38;
$L__BB1_20:
	cvt.u64.u32 	%rd25, %r12;
	add.s64 	%rd16, %rd14, %rd25;
	ld.global.u32 	%r40, [%rd16];
	add.s64 	%rd17, %rd16, %rd10;
	ld.global.u32 	%r41, [%rd17];
	div.s32 	%r75, %r80, %r4;
	and.b32  	%r76, %r75, 1;
	setp.eq.b32 	%p26, %r76, 1;
	setp.le.s32 	%p27, %r40, %r41;
	xor.pred  	%p28, %p27, %p26;
	@%p28 bra 	$L__BB1_22;
	st.global.u32 	[%rd16], %r41;
	st.global.u32 	[%rd17], %r40;
$L__BB1_22:
	add.s32 	%r78, %r78, %r12;
	add.s32 	%r82, %r82, %r12;
	add.s32 	%r81, %r81, %r12;
	add.s32 	%r80, %r80, %r12;
	add.s32 	%r79, %r79, %r12;
	setp.lt.s32 	%p29, %r78, %r3;
	@%p29 bra 	$L__BB1_14;
$L__BB1_23:
	add.s32 	%r77, %r77, %r6;
	setp.lt.s32 	%p30, %r77, %r49;
	@%p30 bra 	$L__BB1_2;
$L__BB1_24:
	ret;

}
	// .globl	_ZN3cub18CUB_300001_SM_10006detail11EmptyKernelIvEEvv
.visible .entry _ZN3cub18CUB_300001_SM_10006detail11EmptyKernelIvEEvv()
{


	ret;

}


// ===== COMPILED SASS (sm_100) =====

	.target	sm_100

	.elftype	@"ET_EXEC"


//--------------------- .note.nv.tkinfo           --------------------------
	.section	.note.nv.tkinfo,"",@"SHT_NOTE"
	.sectionflags	@"SHF_NOTE_NV_TKINFO"
	.tkinfo
        /*0018*/ 	.word	0x00000002
        /*0030*/ 	.string	""
        /*0030*/ 	.string	"ptxas"
        /*0030*/ 	.string	"Cuda compilation tools, release 13.0, V13.0.88"
        /*0030*/ 	.string	"Build cuda_13.0.r13.0/compiler.36424714_0"
        /*0030*/ 	.string	"-arch sm_100 -m 64 "



//--------------------- .note.nv.cuinfo           --------------------------
	.section	.note.nv.cuinfo,"",@"SHT_NOTE"
	.sectionflags	@"SHF_NOTE_NV_CUINFO"
        /*0018*/ 	.short	0x0002
        /*001a*/ 	.short	0x0064
        /*001c*/ 	.short	0x0082
	.zero		2


//--------------------- .nv.info                  --------------------------
	.section	.nv.info,"",@"SHT_CUDA_INFO"
	.align	4


	//----- nvinfo : EIATTR_REGCOUNT
	.align		4
        /*0000*/ 	.byte	0x04, 0x2f
        /*0002*/ 	.short	(.L_46 - .L_45)
	.align		4
.L_45:
        /*0004*/ 	.word	index@(_Z8B_sharedPiiii)
        /*0008*/ 	.word	0x0000001c


	//----- nvinfo : EIATTR_FRAME_SIZE
	.align		4
.L_46:
        /*000c*/ 	.byte	0x04, 0x11
        /*000e*/ 	.short	(.L_48 - .L_47)
	.align		4
.L_47:
        /*0010*/ 	.word	index@(_Z8B_sharedPiiii)
        /*0014*/ 	.word	0x00000000


	//----- nvinfo : EIATTR_REGCOUNT
	.align		4
.L_48:
        /*0018*/ 	.byte	0x04, 0x2f
        /*001a*/ 	.short	(.L_50 - .L_49)
	.align		4
.L_49:
        /*001c*/ 	.word	index@(_Z8B_globalPiiii)
        /*0020*/ 	.word	0x00000020


	//----- nvinfo : EIATTR_FRAME_SIZE
	.align		4
.L_50:
        /*0024*/ 	.byte	0x04, 0x11
        /*0026*/ 	.short	(.L_52 - .L_51)
	.align		4
.L_51:
        /*0028*/ 	.word	index@(_Z8B_globalPiiii)
        /*002c*/ 	.word	0x00000000


	//----- nvinfo : EIATTR_REGCOUNT
	.align		4
.L_52:
        /*0030*/ 	.byte	0x04, 0x2f
        /*0032*/ 	.short	(.L_54 - .L_53)
	.align		4
.L_53:
        /*0034*/ 	.word	index@(_ZN3cub18CUB_300001_SM_10006detail11EmptyKernelIvEEvv)
        /*0038*/ 	.word	0x00000004


	//----- nvinfo : EIATTR_FRAME_SIZE
	.align		4
.L_54:
        /*003c*/ 	.byte	0x04, 0x11
        /*003e*/ 	.short	(.L_56 - .L_55)
	.align		4
.L_55:
        /*0040*/ 	.word	index@(_ZN3cub18CUB_300001_SM_10006detail11EmptyKernelIvEEvv)
        /*0044*/ 	.word	0x00000000


	//----- nvinfo : EIATTR_MIN_STACK_SIZE
	.align		4
.L_56:
        /*0048*/ 	.byte	0x04, 0x12
        /*004a*/ 	.short	(.L_58 - .L_57)
	.align		4
.L_57:
        /*004c*/ 	.word	index@(_ZN3cub18CUB_300001_SM_10006detail11EmptyKernelIvEEvv)
        /*0050*/ 	.word	0x00000000


	//----- nvinfo : EIATTR_MIN_STACK_SIZE
	.align		4
.L_58:
        /*0054*/ 	.byte	0x04, 0x12
        /*0056*/ 	.short	(.L_60 - .L_59)
	.align		4
.L_59:
        /*0058*/ 	.word	index@(_Z8B_globalPiiii)
        /*005c*/ 	.word	0x00000000


	//----- nvinfo : EIATTR_MIN_STACK_SIZE
	.align		4
.L_60:
        /*0060*/ 	.byte	0x04, 0x12
        /*0062*/ 	.short	(.L_62 - .L_61)
	.align		4
.L_61:
        /*0064*/ 	.word	index@(_Z8B_sharedPiiii)
        /*0068*/ 	.word	0x00000000
.L_62:


//--------------------- .nv.compat                --------------------------
	.section	.nv.compat,"",@"SHT_CUDA_COMPAT_INFO"
	.align	4
        /*0000*/ 	.byte	0x02, 0x09, 0x00, 0x00, 0x02, 0x02, 0x01, 0x00, 0x02, 0x05, 0x05, 0x00, 0x03, 0x07, 0x01, 0x01
        /*0010*/ 	.byte	0x02, 0x03, 0x00, 0x00, 0x02, 0x06, 0x01, 0x00, 0x04, 0x0b, 0x08, 0x00, 0x09, 0x00, 0x00, 0x00
        /*0020*/ 	.byte	0x00, 0x00, 0x00, 0x00


//--------------------- .nv.info._ZN3cub18CUB_300001_SM_10006detail11EmptyKernelIvEEvv --------------------------
	.section	.nv.info._ZN3cub18CUB_300001_SM_10006detail11EmptyKernelIvEEvv,"",@"SHT_CUDA_INFO"
	.sectionflags	@""
	.align	4


	//----- nvinfo : EIATTR_CUDA_API_VERSION
	.align		4
        /*0000*/ 	.byte	0x04, 0x37
        /*0002*/ 	.short	(.L_64 - .L_63)
.L_63:
        /*0004*/ 	.word	0x00000082


	//----- nvinfo : EIATTR_SPARSE_MMA_MASK
	.align		4
.L_64:
        /*0008*/ 	.byte	0x03, 0x50
        /*000a*/ 	.short	0x0000


	//----- nvinfo : EIATTR_MAXREG_COUNT
	.align		4
        /*000c*/ 	.byte	0x03, 0x1b
        /*000e*/ 	.short	0x00ff


	//----- nvinfo : EIATTR_MERCURY_ISA_VERSION
	.align		4
        /*0010*/ 	.byte	0x03, 0x5f
        /*0012*/ 	.short	0x0101


	//----- nvinfo : EIATTR_VRC_CTA_INIT_COUNT
	.align		4
        /*0014*/ 	.byte	0x02, 0x4a
	.zero		1
	.zero		1


	//----- nvinfo : EIATTR_EXIT_INSTR_OFFSETS
	.align		4
        /*0018*/ 	.byte	0x04, 0x1c
        /*001a*/ 	.short	(.L_66 - .L_65)


	//   ....[0]....
.L_65:
        /*001c*/ 	.word	0x00000010


	//----- nvinfo : EIATTR_SW_WAR
	.align		4
.L_66:
        /*0020*/ 	.byte	0x04, 0x36
        /*0022*/ 	.short	(.L_68 - .L_67)
.L_67:
        /*0024*/ 	.word	0x00000008
.L_68:


//--------------------- .nv.info._Z8B_globalPiiii --------------------------
	.section	.nv.info._Z8B_globalPiiii,"",@"SHT_CUDA_INFO"
	.sectionflags	@""
	.align	4


	//----- nvinfo : EIATTR_CUDA_API_VERSION
	.align		4
        /*0000*/ 	.byte	0x04, 0x37
        /*0002*/ 	.short	(.L_70 - .L_69)
.L_69:
        /*0004*/ 	.word	0x00000082


	//----- nvinfo : EIATTR_KPARAM_INFO
	.align		4
.L_70:
        /*0008*/ 	.byte	0x04, 0x17
        /*000a*/ 	.short	(.L_72 - .L_71)
.L_71:
        /*000c*/ 	.word	0x00000000
        /*0010*/ 	.short	0x0003
        /*0012*/ 	.short	0x0010
        /*0014*/ 	.byte	0x00, 0xf0, 0x11, 0x00


	//----- nvinfo : EIATTR_KPARAM_INFO
	.align		4
.L_72:
        /*0018*/ 	.byte	0x04, 0x17
        /*001a*/ 	.short	(.L_74 - .L_73)
.L_73:
        /*001c*/ 	.word	0x00000000
        /*0020*/ 	.short	0x0002
        /*0022*/ 	.short	0x000c
        /*0024*/ 	.byte	0x00, 0xf0, 0x11, 0x00


	//----- nvinfo : EIATTR_KPARAM_INFO
	.align		4
.L_74:
        /*0028*/ 	.byte	0x04, 0x17
        /*002a*/ 	.short	(.L_76 - .L_75)
.L_75:
        /*002c*/ 	.word	0x00000000
        /*0030*/ 	.short	0x0001
        /*0032*/ 	.short	0x0008
        /*0034*/ 	.byte	0x00, 0xf0, 0x11, 0x00


	//----- nvinfo : EIATTR_KPARAM_INFO
	.align		4
.L_76:
        /*0038*/ 	.byte	0x04, 0x17
        /*003a*/ 	.short	(.L_78 - .L_77)
.L_77:
        /*003c*/ 	.word	0x00000000
        /*0040*/ 	.short	0x0000
        /*0042*/ 	.short	0x0000
        /*0044*/ 	.byte	0x00, 0xf5, 0x21, 0x00


	//----- nvinfo : EIATTR_SPARSE_MMA_MASK
	.align		4
.L_78:
        /*0048*/ 	.byte	0x03, 0x50
        /*004a*/ 	.short	0x0000


	//----- nvinfo : EIATTR_MAXREG_COUNT
	.align		4
        /*004c*/ 	.byte	0x03, 0x1b
        /*004e*/ 	.short	0x00ff


	//----- nvinfo : EIATTR_MERCURY_ISA_VERSION
	.align		4
        /*0050*/ 	.byte	0x03, 0x5f
        /*0052*/ 	.short	0x0101


	//----- nvinfo : EIATTR_VRC_CTA_INIT_COUNT
	.align		4
        /*0054*/ 	.byte	0x02, 0x4a
	.zero		1
	.zero		1


	//----- nvinfo : EIATTR_EXIT_INSTR_OFFSETS
	.align		4
        /*0058*/ 	.byte	0x04, 0x1c
        /*005a*/ 	.short	(.L_80 - .L_79)


	//   ....[0]....
.L_79:
        /*005c*/ 	.word	0x00000050


	//   ....[1]....
        /*0060*/ 	.word	0x000010f0


	//----- nvinfo : EIATTR_CRS_STACK_SIZE
	.align		4
.L_80:
        /*0064*/ 	.byte	0x04, 0x1e
        /*0066*/ 	.short	(.L_82 - .L_81)
.L_81:
        /*0068*/ 	.word	0x00000000


	//----- nvinfo : EIATTR_CBANK_PARAM_SIZE
	.align		4
.L_82:
        /*006c*/ 	.byte	0x03, 0x19
        /*006e*/ 	.short	0x0014


	//----- nvinfo : EIATTR_PARAM_CBANK
	.align		4
        /*0070*/ 	.byte	0x04, 0x0a
        /*0072*/ 	.short	(.L_84 - .L_83)
	.align		4
.L_83:
        /*0074*/ 	.word	index@(.nv.constant0._Z8B_globalPiiii)
        /*0078*/ 	.short	0x0380
        /*007a*/ 	.short	0x0014


	//----- nvinfo : EIATTR_SW_WAR
	.align		4
.L_84:
        /*007c*/ 	.byte	0x04, 0x36
        /*007e*/ 	.short	(.L_86 - .L_85)
.L_85:
        /*0080*/ 	.word	0x00000008
.L_86:


//--------------------- .nv.info._Z8B_sharedPiiii --------------------------
	.section	.nv.info._Z8B_sharedPiiii,"",@"SHT_CUDA_INFO"
	.sectionflags	@""
	.align	4


	//----- nvinfo : EIATTR_CUDA_API_VERSION
	.align		4
        /*0000*/ 	.byte	0x04, 0x37
        /*0002*/ 	.short	(.L_88 - .L_87)
.L_87:
        /*0004*/ 	.word	0x00000082


	//----- nvinfo : EIATTR_KPARAM_INFO
	.align		4
.L_88:
        /*0008*/ 	.byte	0x04, 0x17
        /*000a*/ 	.short	(.L_90 - .L_89)
.L_89:
        /*000c*/ 	.word	0x00000000
        /*0010*/ 	.short	0x0003
        /*0012*/ 	.short	0x0010
        /*0014*/ 	.byte	0x00, 0xf0, 0x11, 0x00


	//----- nvinfo : EIATTR_KPARAM_INFO
	.align		4
.L_90:
        /*0018*/ 	.byte	0x04, 0x17
        /*001a*/ 	.short	(.L_92 - .L_91)
.L_91:
        /*001c*/ 	.word	0x00000000
        /*0020*/ 	.short	0x0002
        /*0022*/ 	.short	0x000c
        /*0024*/ 	.byte	0x00, 0xf0, 0x11, 0x00


	//----- nvinfo : EIATTR_KPARAM_INFO
	.align		4
.L_92:
        /*0028*/ 	.byte	0x04, 0x17
        /*002a*/ 	.short	(.L_94 - .L_93)
.L_93:
        /*002c*/ 	.word	0x00000000
        /*0030*/ 	.short	0x0001
        /*0032*/ 	.short	0x0008
        /*0034*/ 	.byte	0x00, 0xf0, 0x11, 0x00


	//----- nvinfo : EIATTR_KPARAM_INFO
	.align		4
.L_94:
        /*0038*/ 	.byte	0x04, 0x17
        /*003a*/ 	.short	(.L_96 - .L_95)
.L_95:
        /*003c*/ 	.word	0x00000000
        /*0040*/ 	.short	0x0000
        /*0042*/ 	.short	0x0000
        /*0044*/ 	.byte	0x00, 0xf5, 0x21, 0x00


	//----- nvinfo : EIATTR_SPARSE_MMA_MASK
	.align		4
.L_96:
        /*0048*/ 	.byte	0x03, 0x50
        /*004a*/ 	.short	0x0000


	//----- nvinfo : EIATTR_MAXREG_COUNT
	.align		4
        /*004c*/ 	.byte	0x03, 0x1b
        /*004e*/ 	.short	0x00ff


	//----- nvinfo : EIATTR_NUM_BARRIERS
	.align		4
        /*0050*/ 	.byte	0x02, 0x4c
        /*0052*/ 	.byte	0x01
	.zero		1


	//----- nvinfo : EIATTR_MERCURY_ISA_VERSION
	.align		4
        /*0054*/ 	.byte	0x03, 0x5f
        /*0056*/ 	.short	0x0101


	//----- nvinfo : EIATTR_VRC_CTA_INIT_COUNT
	.align		4
        /*0058*/ 	.byte	0x02, 0x4a
	.zero		1
	.zero		1


	//----- nvinfo : EIATTR_EXIT_INSTR_OFFSETS
	.align		4
        /*005c*/ 	.byte	0x04, 0x1c
        /*005e*/ 	.short	(.L_98 - .L_97)


	//   ....[0]....
.L_97:
        /*0060*/ 	.word	0x00000050


	//   ....[1]....
        /*0064*/ 	.word	0x00000f10


	//----- nvinfo : EIATTR_CRS_STACK_SIZE
	.align		4
.L_98:
        /*0068*/ 	.byte	0x04, 0x1e
        /*006a*/ 	.short	(.L_100 - .L_99)
.L_99:
        /*006c*/ 	.word	0x00000000


	//----- nvinfo : EIATTR_CBANK_PARAM_SIZE
	.align		4
.L_100:
        /*0070*/ 	.byte	0x03, 0x19
        /*0072*/ 	.short	0x0014


	//----- nvinfo : EIATTR_PARAM_CBANK
	.align		4
        /*0074*/ 	.byte	0x04, 0x0a
        /*0076*/ 	.short	(.L_102 - .L_101)
	.align		4
.L_101:
        /*0078*/ 	.word	index@(.nv.constant0._Z8B_sharedPiiii)
        /*007c*/ 	.short	0x0380
        /*007e*/ 	.short	0x0014


	//----- nvinfo : EIATTR_SW_WAR
	.align		4
.L_102:
        /*0080*/ 	.byte	0x04, 0x36
        /*0082*/ 	.short	(.L_104 - .L_103)
.L_103:
        /*0084*/ 	.word	0x00000008
.L_104:


//--------------------- .nv.callgraph             --------------------------
	.section	.nv.callgraph,"",@"SHT_CUDA_CALLGRAPH"
	.align	4
	.sectionentsize	8
	.align		4
        /*0000*/ 	.word	0x00000000
	.align		4
        /*0004*/ 	.word	0xffffffff
	.align		4
        /*0008*/ 	.word	0x00000000
	.align		4
        /*000c*/ 	.word	0xfffffffe
	.align		4
        /*0010*/ 	.word	0x00000000
	.align		4
        /*0014*/ 	.word	0xfffffffd
	.align		4
        /*0018*/ 	.word	0x00000000
	.align		4
        /*001c*/ 	.word	0xfffffffc


//--------------------- .nv.constant4             --------------------------
	.section	.nv.constant4,"a",@progbits
	.align	8
	.align		8
.nv.constant4:
        /*0000*/ 	.dword	_ZN34_INTERNAL_da53ad7d_4_k_cu__Z3powii4cuda3std3__45__cpo5beginE
	.align		8
        /*0008*/ 	.dword	_ZN34_INTERNAL_da53ad7d_4_k_cu__Z3powii4cuda3std3__45__cpo3endE
	.align		8
        /*0010*/ 	.dword	_ZN34_INTERNAL_da53ad7d_4_k_cu__Z3powii4cuda3std3__45__cpo6cbeginE
	.align		8
        /*0018*/ 	.dword	_ZN34_INTERNAL_da53ad7d_4_k_cu__Z3powii4cuda3std3__45__cpo4cendE
	.align		8
        /*0020*/ 	.dword	_ZN34_INTERNAL_da53ad7d_4_k_cu__Z3powii4cuda3std3__45__cpo6rbeginE
	.align		8
        /*0028*/ 	.dword	_ZN34_INTERNAL_da53ad7d_4_k_cu__Z3powii4cuda3std3__45__cpo4rendE
	.align		8
        /*0030*/ 	.dword	_ZN34_INTERNAL_da53ad7d_4_k_cu__Z3powii4cuda3std3__45__cpo7crbeginE
	.align		8
        /*0038*/ 	.dword	_ZN34_INTERNAL_da53ad7d_4_k_cu__Z3powii4cuda3std3__45__cpo5crendE
	.align		8
        /*0040*/ 	.dword	_ZN34_INTERNAL_da53ad7d_4_k_cu__Z3powii4cuda3std3__436_GLOBAL__N__da53ad7d_4_k_cu__Z3powii6ignoreE
	.align		8
        /*0048*/ 	.dword	_ZN34_INTERNAL_da53ad7d_4_k_cu__Z3powii4cuda3std3__419piecewise_constructE
	.align		8
        /*0050*/ 	.dword	_ZN34_INTERNAL_da53ad7d_4_k_cu__Z3powii4cuda3std3__48in_placeE
	.align		8
        /*0058*/ 	.dword	_ZN34_INTERNAL_da53ad7d_4_k_cu__Z3powii4cuda3std3__420unreachable_sentinelE
	.align		8
        /*0060*/ 	.dword	_ZN34_INTERNAL_da53ad7d_4_k_cu__Z3powii4cuda3std3__47nulloptE
	.align		8
        /*0068*/ 	.dword	_ZN34_INTERNAL_da53ad7d_4_k_cu__Z3powii4cuda3std3__48unexpectE
	.align		8
        /*0070*/ 	.dword	_ZN34_INTERNAL_da53ad7d_4_k_cu__Z3powii4cuda3std6ranges3__45__cpo4swapE
	.align		8
        /*0078*/ 	.dword	_ZN34_INTERNAL_da53ad7d_4_k_cu__Z3powii4cuda3std6ranges3__45__cpo9iter_moveE
	.align		8
        /*0080*/ 	.dword	_ZN34_INTERNAL_da53ad7d_4_k_cu__Z3powii4cuda3std6ranges3__45__cpo5beginE
	.align		8
        /*0088*/ 	.dword	_ZN34_INTERNAL_da53ad7d_4_k_cu__Z3powii4cuda3std6ranges3__45__cpo3endE
	.align		8
        /*0090*/ 	.dword	_ZN34_INTERNAL_da53ad7d_4_k_cu__Z3powii4cuda3std6ranges3__45__cpo6cbeginE
	.align		8
        /*0098*/ 	.dword	_ZN34_INTERNAL_da53ad7d_4_k_cu__Z3powii4cuda3std6ranges3__45__cpo4cendE
	.align		8
        /*00a0*/ 	.dword	_ZN34_INTERNAL_da53ad7d_4_k_cu__Z3powii4cuda3std6ranges3__45__cpo7advanceE
	.align		8
        /*00a8*/ 	.dword	_ZN34_INTERNAL_da53ad7d_4_k_cu__Z3powii4cuda3std6ranges3__45__cpo9iter_swapE
	.align		8
        /*00b0*/ 	.dword	_ZN34_INTERNAL_da53ad7d_4_k_cu__Z3powii4cuda3std6ranges3__45__cpo4nextE
	.align		8
        /*00b8*/ 	.dword	_ZN34_INTERNAL_da53ad7d_4_k_cu__Z3powii4cuda3std6ranges3__45__cpo4prevE
	.align		8
        /*00c0*/ 	.dword	_ZN34_INTERNAL_da53ad7d_4_k_cu__Z3powii4cuda3std6ranges3__45__cpo4dataE
	.align		8
        /*00c8*/ 	.dword	_ZN34_INTERNAL_da53ad7d_4_k_cu__Z3powii4cuda3std6ranges3__45__cpo5cdataE
	.align		8
        /*00d0*/ 	.dword	_ZN34_INTERNAL_da53ad7d_4_k_cu__Z3powii4cuda3std6ranges3__45__cpo4sizeE
	.align		8
        /*00d8*/ 	.dword	_ZN34_INTERNAL_da53ad7d_4_k_cu__Z3powii4cuda3std6ranges3__45__cpo5ssizeE
	.align		8
        /*00e0*/ 	.dword	_ZN34_INTERNAL_da53ad7d_4_k_cu__Z3powii4cuda3std6ranges3__45__cpo8distanceE
	.align		8
        /*00e8*/ 	.dword	_ZN34_INTERNAL_da53ad7d_4_k_cu__Z3powii6thrust24THRUST_300001_SM_1000_NS8cuda_cub3parE
	.align		8
        /*00f0*/ 	.dword	_ZN34_INTERNAL_da53ad7d_4_k_cu__Z3powii6thrust24THRUST_300001_SM_1000_NS8cuda_cub10par_nosyncE
	.align		8
        /*00f8*/ 	.dword	_ZN34_INTERNAL_da53ad7d_4_k_cu__Z3powii6thrust24THRUST_300001_SM_1000_NS6system6detail10sequential3seqE
	.align		8
        /*0100*/ 	.dword	_ZN34_INTERNAL_da53ad7d_4_k_cu__Z3powii6thrust24THRUST_300001_SM_1000_NS6system3cpp3parE
	.align		8
        /*0108*/ 	.dword	_ZN34_INTERNAL_da53ad7d_4_k_cu__Z3powii6thrust24THRUST_300001_SM_1000_NS12placeholders2_1E
	.align		8
        /*0110*/ 	.dword	_ZN34_INTERNAL_da53ad7d_4_k_cu__Z3powii6thrust24THRUST_300001_SM_1000_NS12placeholders2_2E
	.align		8
        /*0118*/ 	.dword	_ZN34_INTERNAL_da53ad7d_4_k_cu__Z3powii6thrust24THRUST_300001_SM_1000_NS12placeholders2_3E
	.align		8
        /*0120*/ 	.dword	_ZN34_INTERNAL_da53ad7d_4_k_cu__Z3powii6thrust24THRUST_300001_SM_1000_NS12placeholders2_4E
	.align		8
        /*0128*/ 	.dword	_ZN34_INTERNAL_da53ad7d_4_k_cu__Z3powii6thrust24THRUST_300001_SM_1000_NS12placeholders2_5E
	.align		8
        /*0130*/ 	.dword	_ZN34_INTERNAL_da53ad7d_4_k_cu__Z3powii6thrust24THRUST_300001_SM_1000_NS12placeholders2_6E
	.align		8
        /*0138*/ 	.dword	_ZN34_INTERNAL_da53ad7d_4_k_cu__Z3powii6thrust24THRUST_300001_SM_1000_NS12placeholders2_7E
	.align		8
        /*0140*/ 	.dword	_ZN34_INTERNAL_da53ad7d_4_k_cu__Z3powii6thrust24THRUST_300001_SM_1000_NS12placeholders2_8E
	.align		8
        /*0148*/ 	.dword	_ZN34_INTERNAL_da53ad7d_4_k_cu__Z3powii6thrust24THRUST_300001_SM_1000_NS12placeholders2_9E
	.align		8
        /*0150*/ 	.dword	_ZN34_INTERNAL_da53ad7d_4_k_cu__Z3powii6thrust24THRUST_300001_SM_1000_NS12placeholders3_10E
	.align		8
        /*0158*/ 	.dword	_ZN34_INTERNAL_da53ad7d_4_k_cu__Z3powii6thrust24THRUST_300001_SM_1000_NS3seqE
	.align		8
        /*0160*/ 	.dword	_ZN34_INTERNAL_da53ad7d_4_k_cu__Z3powii6thrust24THRUST_300001_SM_1000_NS6deviceE


//--------------------- .text._ZN3cub18CUB_300001_SM_10006detail11EmptyKernelIvEEvv --------------------------
	.section	.text._ZN3cub18CUB_300001_SM_10006detail11EmptyKernelIvEEvv,"ax",@progbits
	.align	128
        .global         _ZN3cub18CUB_300001_SM_10006detail11EmptyKernelIvEEvv
        .type           _ZN3cub18CUB_300001_SM_10006detail11EmptyKernelIvEEvv,@function
        .size           _ZN3cub18CUB_300001_SM_10006detail11EmptyKernelIvEEvv,(.L_x_25 - _ZN3cub18CUB_300001_SM_10006detail11EmptyKernelIvEEvv)
        .other          _ZN3cub18CUB_300001_SM_10006detail11EmptyKernelIvEEvv,@"STO_CUDA_ENTRY STV_DEFAULT"
_ZN3cub18CUB_300001_SM_10006detail11EmptyKernelIvEEvv:
.text._ZN3cub18CUB_300001_SM_10006detail11EmptyKernelIvEEvv:
[----:B------:R-:W-:Y:S01]  /*0000*/  LDC R1, c[0x0][0x37c] ;  /* 0x0000df00ff017b82 */ /* 0x000fe20000000800 */
[----:B------:R-:W-:Y:S05]  /*0010*/  EXIT ;  /* 0x000000000000794d */ /* 0x000fea0003800000 */
.L_x_0:
[----:B------:R-:W-:-:S00]  /*0020*/  BRA `(.L_x_0) ;  /* 0xfffffffc00fc7947 */ /* 0x000fc0000383ffff */
[----:B------:R-:W-:-:S00]  /*0030*/  NOP ;  /* 0x0000000000007918 */ /* 0x000fc00000000000 */
        /* <DEDUP_REMOVED lines=12> */
.L_x_25:


//--------------------- .text._Z8B_globalPiiii    --------------------------
	.section	.text._Z8B_globalPiiii,"ax",@progbits
	.align	128
        .global         _Z8B_globalPiiii
        .type           _Z8B_globalPiiii,@function
        .size           _Z8B_globalPiiii,(.L_x_26 - _Z8B_globalPiiii)
        .other          _Z8B_globalPiiii,@"STO_CUDA_ENTRY STV_DEFAULT"
_Z8B_globalPiiii:
.text._Z8B_globalPiiii:
[----:B------:R-:W-:Y:S01]  /*0000*/  LDC R1, c[0x0][0x37c] ;  /* 0x0000df00ff017b82 */ /* 0x000fe20000000800 */
[----:B------:R-:W0:Y:S07]  /*0010*/  S2R R7, SR_CTAID.X ;  /* 0x0000000000077919 */ /* 0x000e2e0000002500 */
[----:B------:R-:W0:Y:S02]  /*0020*/  LDC.64 R4, c[0x0][0x388] ;  /* 0x0000e200ff047b82 */ /* 0x000e240000000a00 */
[----:B0-----:R-:W-:-:S04]  /*0030*/  SHF.L.U32 R7, R7, R4, RZ ;  /* 0x0000000407077219 */ /* 0x001fc800000006ff */
[----:B------:R-:W-:-:S13]  /*0040*/  ISETP.GE.AND P0, PT, R7, R5, PT ;  /* 0x000000050700720c */ /* 0x000fda0003f06270 */
[----:B------:R-:W-:Y:S05]  /*0050*/  @P0 EXIT ;  /* 0x000000000000094d */ /* 0x000fea0003800000 */
[----:B------:R-:W0:Y:S01]  /*0060*/  LDC R0, c[0x0][0x360] ;  /* 0x0000d800ff007b82 */ /* 0x000e220000000800 */
[----:B------:R-:W1:Y:S01]  /*0070*/  S2R R3, SR_TID.X ;  /* 0x0000000000037919 */ /* 0x000e620000002100 */
[----:B------:R-:W-:Y:S01]  /*0080*/  IMAD.MOV.U32 R13, RZ, RZ, 0x1 ;  /* 0x00000001ff0d7424 */ /* 0x000fe200078e00ff */
[----:B------:R-:W2:Y:S04]  /*0090*/  LDCU.64 UR4, c[0x0][0x358] ;  /* 0x00006b00ff0477ac */ /* 0x000ea80008000a00 */
[----:B------:R-:W-:-:S04]  /*00a0*/  SHF.L.U32 R2, R13, R4, RZ ;  /* 0x000000040d027219 */ /* 0x000fc800000006ff */
[----:B------:R-:W-:-:S04]  /*00b0*/  LEA.HI R2, R2, R2, RZ, 0x1 ;  /* 0x0000000202027211 */ /* 0x000fc800078f08ff */
[----:B------:R-:W-:Y:S01]  /*00c0*/  SHF.R.S32.HI R2, RZ, 0x1, R2 ;  /* 0x00000001ff027819 */ /* 0x000fe20000011402 */
[----:B0-----:R-:W0:Y:S01]  /*00d0*/  I2F.U32.RP R6, R0 ;  /* 0x0000000000067306 */ /* 0x001e220000209000 */
[----:B------:R-:W-:Y:S01]  /*00e0*/  ISETP.NE.U32.AND P2, PT, R0, RZ, PT ;  /* 0x000000ff0000720c */ /* 0x000fe20003f45070 */
[----:B-1----:R-:W-:-:S05]  /*00f0*/  IMAD.IADD R5, R3, 0x1, R0 ;  /* 0x0000000103057824 */ /* 0x002fca00078e0200 */
[----:B------:R-:W-:Y:S01]  /*0100*/  ISETP.GE.AND P0, PT, R5, R2, PT ;  /* 0x000000020500720c */ /* 0x000fe20003f06270 */
[----:B0-----:R-:W0:Y:S03]  /*0110*/  MUFU.RCP R6, R6 ;  /* 0x0000000600067308 */ /* 0x001e260000001000 */
[----:B------:R-:W-:Y:S01]  /*0120*/  SEL R10, RZ, 0x1, P0 ;  /* 0x00000001ff0a7807 */ /* 0x000fe20000000000 */
[----:B0-----:R-:W-:Y:S01]  /*0130*/  VIADD R8, R6, 0xffffffe ;  /* 0x0ffffffe06087836 */ /* 0x001fe20000000000 */
[----:B------:R-:W-:-:S03]  /*0140*/  VIMNMX R6, PT, PT, R2, R5, !PT ;  /* 0x0000000502067248 */ /* 0x000fc60007fe0100 */
[----:B------:R0:W1:Y:S01]  /*0150*/  F2I.FTZ.U32.TRUNC.NTZ R9, R8 ;  /* 0x0000000800097305 */ /* 0x000062000021f000 */
[----:B------:R-:W-:Y:S01]  /*0160*/  IADD3 R5, PT, PT, R6, -R5, -R10 ;  /* 0x8000000506057210 */ /* 0x000fe20007ffe80a */
[----:B0-----:R-:W-:Y:S02]  /*0170*/  IMAD.MOV.U32 R8, RZ, RZ, RZ ;  /* 0x000000ffff087224 */ /* 0x001fe400078e00ff */
[----:B-1----:R-:W-:-:S04]  /*0180*/  IMAD.MOV R11, RZ, RZ, -R9 ;  /* 0x000000ffff0b7224 */ /* 0x002fc800078e0a09 */
[----:B------:R-:W-:-:S04]  /*0190*/  IMAD R11, R11, R0, RZ ;  /* 0x000000000b0b7224 */ /* 0x000fc800078e02ff */
[----:B------:R-:W-:Y:S02]  /*01a0*/  IMAD.HI.U32 R8, R9, R11, R8 ;  /* 0x0000000b09087227 */ /* 0x000fe400078e0008 */
[----:B------:R-:W0:Y:S04]  /*01b0*/  LDC R11, c[0x0][0x370] ;  /* 0x0000dc00ff0b7b82 */ /* 0x000e280000000800 */
[----:B------:R-:W-:-:S04]  /*01c0*/  IMAD.HI.U32 R9, R8, R5, RZ ;  /* 0x0000000508097227 */ /* 0x000fc800078e00ff */
[----:B------:R-:W-:Y:S02]  /*01d0*/  IMAD.MOV R6, RZ, RZ, -R9 ;  /* 0x000000ffff067224 */ /* 0x000fe400078e0a09 */
[C---:B------:R-:W-:Y:S02]  /*01e0*/  IMAD.SHL.U32 R8, R0.reuse, 0x4, RZ ;  /* 0x0000000400087824 */ /* 0x040fe400078e00ff */
[----:B------:R-:W-:Y:S02]  /*01f0*/  IMAD R5, R0, R6, R5 ;  /* 0x0000000600057224 */ /* 0x000fe400078e0205 */
[----:B------:R-:W1:Y:S03]  /*0200*/  LDC R6, c[0x0][0x390] ;  /* 0x0000e400ff067b82 */ /* 0x000e660000000800 */
[----:B------:R-:W-:Y:S02]  /*0210*/  ISETP.GE.U32.AND P0, PT, R5, R0, PT ;  /* 0x000000000500720c */ /* 0x000fe40003f06070 */
[----:B0-----:R-:W-:-:S11]  /*0220*/  SHF.L.U32 R4, R11, R4, RZ ;  /* 0x000000040b047219 */ /* 0x001fd600000006ff */
[----:B------:R-:W-:Y:S02]  /*0230*/  @P0 IMAD.IADD R5, R5, 0x1, -R0 ;  /* 0x0000000105050824 */ /* 0x000fe400078e0a00 */
[----:B------:R-:W-:-:S03]  /*0240*/  @P0 VIADD R9, R9, 0x1 ;  /* 0x0000000109090836 */ /* 0x000fc60000000000 */
[----:B------:R-:W-:Y:S02]  /*0250*/  ISETP.GE.U32.AND P1, PT, R5, R0, PT ;  /* 0x000000000500720c */ /* 0x000fe40003f26070 */
[----:B-1----:R-:W-:-:S11]  /*0260*/  SHF.L.U32 R6, R13, R6, RZ ;  /* 0x000000060d067219 */ /* 0x002fd600000006ff */
[----:B------:R-:W-:Y:S01]  /*0270*/  @P1 VIADD R9, R9, 0x1 ;  /* 0x0000000109091836 */ /* 0x000fe20000000000 */
[----:B------:R-:W-:-:S05]  /*0280*/  @!P2 LOP3.LUT R9, RZ, R0, RZ, 0x33, !PT ;  /* 0x00000000ff09a212 */ /* 0x000fca00078e33ff */
[----:B--2---:R-:W-:-:S07]  /*0290*/  IMAD.IADD R5, R10, 0x1, R9 ;  /* 0x000000010a057824 */ /* 0x004fce00078e0209 */
.L_x_6:
[----:B------:R-:W-:Y:S01]  /*02a0*/  ISETP.GE.AND P0, PT, R3, R2, PT ;  /* 0x000000020300720c */ /* 0x000fe20003f06270 */
[----:B------:R-:W-:-:S12]  /*02b0*/  BSSY.RECONVERGENT B0, `(.L_x_1) ;  /* 0x00000df000007945 */ /* 0x000fd80003800200 */
[----:B0-----:R-:W-:Y:S05]  /*02c0*/  @P0 BRA `(.L_x_2) ;  /* 0x0000000c00740947 */ /* 0x001fea0003800000 */
[----:B------:R-:W-:Y:S01]  /*02d0*/  LOP3.LUT R20, R5, 0x3, RZ, 0xc0, !PT ;  /* 0x0000000305147812 */ /* 0x000fe200078ec0ff */
[----:B------:R-:W-:Y:S01]  /*02e0*/  BSSY.RECONVERGENT B1, `(.L_x_3) ;  /* 0x000005e000017945 */ /* 0x000fe20003800200 */
[----:B------:R-:W-:Y:S02]  /*02f0*/  IMAD.MOV.U32 R27, RZ, RZ, R3 ;  /* 0x000000ffff1b7224 */ /* 0x000fe400078e0003 */
[----:B------:R-:W-:-:S13]  /*0300*/  ISETP.NE.AND P0, PT, R20, 0x3, PT ;  /* 0x000000031400780c */ /* 0x000fda0003f05270 */
[----:B------:R-:W-:Y:S05]  /*0310*/  @!P0 BRA `(.L_x_4) ;  /* 0x0000000400688947 */ /* 0x000fea0003800000 */
[----:B------:R-:W0:Y:S01]  /*0320*/  LDC.64 R10, c[0x0][0x380] ;  /* 0x0000e000ff0a7b82 */ /* 0x000e220000000a00 */
[----:B------:R-:W-:-:S04]  /*0330*/  IMAD.IADD R17, R3, 0x1, R7 ;  /* 0x0000000103117824 */ /* 0x000fc800078e0207 */
[----:B0-----:R-:W-:-:S05]  /*0340*/  IMAD.WIDE R10, R17, 0x4, R10 ;  /* 0x00000004110a7825 */ /* 0x001fca00078e020a */
[----:B------:R-:W2:Y:S01]  /*0350*/  LDG.E R19, desc[UR4][R10.64] ;  /* 0x000000040a137981 */ /* 0x000ea2000c1e1900 */
[----:B------:R-:W-:-:S05]  /*0360*/  IMAD.WIDE R12, R2, 0x4, R10 ;  /* 0x00000004020c7825 */ /* 0x000fca00078e020a */
[----:B------:R-:W2:Y:S01]  /*0370*/  LDG.E R18, desc[UR4][R12.64] ;  /* 0x000000040c127981 */ /* 0x000ea2000c1e1900 */
[----:B------:R-:W-:-:S04]  /*0380*/  IABS R9, R6 ;  /* 0x0000000600097213 */ /* 0x000fc80000000000 */
[----:B------:R-:W0:Y:S08]  /*0390*/  I2F.RP R21, R9 ;  /* 0x0000000900157306 */ /* 0x000e300000209400 */
[----:B0-----:R-:W0:Y:S02]  /*03a0*/  MUFU.RCP R21, R21 ;  /* 0x0000001500157308 */ /* 0x001e240000001000 */
[----:B0-----:R-:W-:-:S06]  /*03b0*/  VIADD R14, R21, 0xffffffe ;  /* 0x0ffffffe150e7836 */ /* 0x001fcc0000000000 */
[----:B------:R0:W1:Y:S01]  /*03c0*/  F2I.FTZ.U32.TRUNC.NTZ R15, R14 ;  /* 0x0000000e000f7305 */ /* 0x000062000021f000 */
[----:B------:R-:W-:Y:S02]  /*03d0*/  IABS R22, R6 ;  /* 0x0000000600167213 */ /* 0x000fe40000000000 */
[----:B------:R-:W-:Y:S01]  /*03e0*/  IABS R21, R17 ;  /* 0x0000001100157213 */ /* 0x000fe20000000000 */
[----:B0-----:R-:W-:Y:S01]  /*03f0*/  IMAD.MOV.U32 R14, RZ, RZ, RZ ;  /* 0x000000ffff0e7224 */ /* 0x001fe200078e00ff */
[----:B-1----:R-:W-:-:S05]  /*0400*/  IADD3 R16, PT, PT, RZ, -R15, RZ ;  /* 0x8000000fff107210 */ /* 0x002fca0007ffe0ff */
[----:B------:R-:W-:-:S04]  /*0410*/  IMAD R23, R16, R9, RZ ;  /* 0x0000000910177224 */ /* 0x000fc800078e02ff */
[----:B------:R-:W-:-:S04]  /*0420*/  IMAD.HI.U32 R16, R15, R23, R14 ;  /* 0x000000170f107227 */ /* 0x000fc800078e000e */
[----:B------:R-:W-:Y:S02]  /*0430*/  IMAD.MOV R15, RZ, RZ, -R22 ;  /* 0x000000ffff0f7224 */ /* 0x000fe400078e0a16 */
[----:B------:R-:W-:-:S04]  /*0440*/  IMAD.HI.U32 R14, R16, R21, RZ ;  /* 0x00000015100e7227 */ /* 0x000fc800078e00ff */
[----:B------:R-:W-:-:S05]  /*0450*/  IMAD R22, R14, R15, R21 ;  /* 0x0000000f0e167224 */ /* 0x000fca00078e0215 */
[----:B------:R-:W-:Y:S02]  /*0460*/  ISETP.GT.U32.AND P1, PT, R9, R22, PT ;  /* 0x000000160900720c */ /* 0x000fe40003f24070 */
[----:B------:R-:W-:-:S11]  /*0470*/  LOP3.LUT R21, R17, R6, RZ, 0x3c, !PT ;  /* 0x0000000611157212 */ /* 0x000fd600078e3cff */
[----:B------:R-:W-:-:S05]  /*0480*/  @!P1 IMAD.IADD R22, R22, 0x1, -R9 ;  /* 0x0000000116169824 */ /* 0x000fca00078e0a09 */
[----:B------:R-:W-:Y:S01]  /*0490*/  ISETP.GE.U32.AND P0, PT, R22, R9, PT ;  /* 0x000000091600720c */ /* 0x000fe20003f06070 */
[----:B------:R-:W-:Y:S01]  /*04a0*/  @!P1 VIADD R14, R14, 0x1 ;  /* 0x000000010e0e9836 */ /* 0x000fe20000000000 */
[----:B------:R-:W-:Y:S02]  /*04b0*/  ISETP.GE.AND P2, PT, R21, RZ, PT ;  /* 0x000000ff1500720c */ /* 0x000fe40003f46270 */
[----:B------:R-:W-:-:S09]  /*04c0*/  ISETP.NE.AND P1, PT, R6, RZ, PT ;  /* 0x000000ff0600720c */ /* 0x000fd20003f25270 */
[----:B------:R-:W-:-:S04]  /*04d0*/  @P0 VIADD R14, R14, 0x1 ;  /* 0x000000010e0e0836 */ /* 0x000fc80000000000 */
[----:B------:R-:W-:Y:S01]  /*04e0*/  IMAD.MOV.U32 R21, RZ, RZ, R14 ;  /* 0x000000ffff157224 */ /* 0x000fe200078e000e */
[----:B------:R-:W-:-:S03]  /*04f0*/  LOP3.LUT R14, RZ, R6, RZ, 0x33, !PT ;  /* 0x00000006ff0e7212 */ /* 0x000fc600078e33ff */
[----:B------:R-:W-:-:S05]  /*0500*/  @!P2 IMAD.MOV R21, RZ, RZ, -R21 ;  /* 0x000000ffff15a224 */ /* 0x000fca00078e0a15 */
[----:B------:R-:W-:-:S04]  /*0510*/  SEL R21, R14, R21, !P1 ;  /* 0x000000150e157207 */ /* 0x000fc80004800000 */
[----:B------:R-:W-:-:S04]  /*0520*/  LOP3.LUT R21, R21, 0x1, RZ, 0xc0, !PT ;  /* 0x0000000115157812 */ /* 0x000fc800078ec0ff */
[----:B------:R-:W-:Y:S01]  /*0530*/  ISETP.NE.U32.AND P0, PT, R21, 0x1, PT ;  /* 0x000000011500780c */ /* 0x000fe20003f05070 */
[----:B------:R-:W-:-:S03]  /*0540*/  IMAD.IADD R27, R3, 0x1, R0 ;  /* 0x00000001031b7824 */ /* 0x000fc600078e0200 */
[----:B--2---:R-:W-:-:S13]  /*0550*/  ISETP.LE.XOR P0, PT, R19, R18, !P0 ;  /* 0x000000121300720c */ /* 0x004fda0004703a70 */
[----:B------:R0:W-:Y:S04]  /*0560*/  @!P0 STG.E desc[UR4][R10.64], R18 ;  /* 0x000000120a008986 */ /* 0x0001e8000c101904 */
[----:B------:R0:W-:Y:S01]  /*0570*/  @!P0 STG.E desc[UR4][R12.64], R19 ;  /* 0x000000130c008986 */ /* 0x0001e2000c101904 */
[----:B------:R-:W-:-:S13]  /*0580*/  ISETP.NE.AND P0, PT, R20, RZ, PT ;  /* 0x000000ff1400720c */ /* 0x000fda0003f05270 */
[----:B0-----:R-:W-:Y:S05]  /*0590*/  @!P0 BRA `(.L_x_4) ;  /* 0x0000000000c88947 */ /* 0x001fea0003800000 */
[----:B------:R-:W-:-:S05]  /*05a0*/  IADD3 R10, P0, PT, R8, R10, RZ ;  /* 0x0000000a080a7210 */ /* 0x000fca0007f1e0ff */
[----:B------:R-:W-:Y:S02]  /*05b0*/  IMAD.X R11, RZ, RZ, R11, P0 ;  /* 0x000000ffff0b7224 */ /* 0x000fe400000e060b */
[----:B------:R-:W-:-:S03]  /*05c0*/  IMAD.WIDE R12, R2, 0x4, R10 ;  /* 0x00000004020c7825 */ /* 0x000fc600078e020a */
[----:B------:R-:W2:Y:S04]  /*05d0*/  LDG.E R19, desc[UR4][R10.64] ;  /* 0x000000040a137981 */ /* 0x000ea8000c1e1900 */
[----:B------:R-:W2:Y:S01]  /*05e0*/  LDG.E R18, desc[UR4][R12.64] ;  /* 0x000000040c127981 */ /* 0x000ea2000c1e1900 */
[--C-:B------:R-:W-:Y:S02]  /*05f0*/  IMAD.IADD R17, R17, 0x1, R0.reuse ;  /* 0x0000000111117824 */ /* 0x100fe400078e0200 */
[----:B------:R-:W-:-:S03]  /*0600*/  IMAD.IADD R27, R27, 0x1, R0 ;  /* 0x000000011b1b7824 */ /* 0x000fc600078e0200 */
[----:B------:R-:W-:-:S05]  /*0610*/  IABS R21, R17 ;  /* 0x0000001100157213 */ /* 0x000fca0000000000 */
[----:B------:R-:W-:-:S04]  /*0620*/  IMAD.HI.U32 R22, R16, R21, RZ ;  /* 0x0000001510167227 */ /* 0x000fc800078e00ff */
[----:B------:R-:W-:Y:S01]  /*0630*/  IMAD R24, R22, R15, R21 ;  /* 0x0000000f16187224 */ /* 0x000fe200078e0215 */
[----:B------:R-:W-:-:S04]  /*0640*/  LOP3.LUT R21, R17, R6, RZ, 0x3c, !PT ;  /* 0x0000000611157212 */ /* 0x000fc800078e3cff */
[----:B------:R-:W-:Y:S02]  /*0650*/  ISETP.GT.U32.AND P2, PT, R9, R24, PT ;  /* 0x000000180900720c */ /* 0x000fe40003f44070 */
[----:B------:R-:W-:-:S11]  /*0660*/  ISETP.GE.AND P3, PT, R21, RZ, PT ;  /* 0x000000ff1500720c */ /* 0x000fd60003f66270 */
[----:B------:R-:W-:Y:S02]  /*0670*/  @!P2 IMAD.IADD R24, R24, 0x1, -R9 ;  /* 0x000000011818a824 */ /* 0x000fe400078e0a09 */
[----:B------:R-:W-:-:S03]  /*0680*/  @!P2 VIADD R22, R22, 0x1 ;  /* 0x000000011616a836 */ /* 0x000fc60000000000 */
[----:B------:R-:W-:-:S13]  /*0690*/  ISETP.GE.U32.AND P0, PT, R24, R9, PT ;  /* 0x000000091800720c */ /* 0x000fda0003f06070 */
[----:B------:R-:W-:-:S05]  /*06a0*/  @P0 IADD3 R22, PT, PT, R22, 0x1, RZ ;  /* 0x0000000116160810 */ /* 0x000fca0007ffe0ff */
[----:B------:R-:W-:-:S05]  /*06b0*/  @!P3 IMAD.MOV R22, RZ, RZ, -R22 ;  /* 0x000000ffff16b224 */ /* 0x000fca00078e0a16 */
[----:B------:R-:W-:-:S04]  /*06c0*/  SEL R22, R14, R22, !P1 ;  /* 0x000000160e167207 */ /* 0x000fc80004800000 */
[----:B------:R-:W-:-:S04]  /*06d0*/  LOP3.LUT R22, R22, 0x1, RZ, 0xc0, !PT ;  /* 0x0000000116167812 */ /* 0x000fc800078ec0ff */
[----:B------:R-:W-:-:S04]  /*06e0*/  ISETP.NE.U32.AND P0, PT, R22, 0x1, PT ;  /* 0x000000011600780c */ /* 0x000fc80003f05070 */
[----:B--2---:R-:W-:-:S13]  /*06f0*/  ISETP.LE.XOR P0, PT, R19, R18, !P0 ;  /* 0x000000121300720c */ /* 0x004fda0004703a70 */
[----:B------:R0:W-:Y:S04]  /*0700*/  @!P0 STG.E desc[UR4][R10.64], R18 ;  /* 0x000000120a008986 */ /* 0x0001e8000c101904 */
[----:B------:R0:W-:Y:S01]  /*0710*/  @!P0 STG.E desc[UR4][R12.64], R19 ;  /* 0x000000130c008986 */ /* 0x0001e2000c101904 */
[----:B------:R-:W-:-:S13]  /*0720*/  ISETP.NE.AND P0, PT, R20, 0x1, PT ;  /* 0x000000011400780c */ /* 0x000fda0003f05270 */
        /* <DEDUP_REMOVED lines=8> */
[----:B------:R-:W-:Y:S02]  /*07b0*/  IABS R19, R17 ;  /* 0x0000001100137213 */ /* 0x000fe40000000000 */
[----:B------:R-:W-:-:S03]  /*07c0*/  LOP3.LUT R17, R17, R6, RZ, 0x3c, !PT ;  /* 0x0000000611117212 */ /* 0x000fc600078e3cff */
[----:B------:R-:W-:Y:S01]  /*07d0*/  IMAD.HI.U32 R16, R16, R19, RZ ;  /* 0x0000001310107227 */ /* 0x000fe200078e00ff */
[----:B------:R-:W-:-:S03]  /*07e0*/  ISETP.GE.AND P3, PT, R17, RZ, PT ;  /* 0x000000ff1100720c */ /* 0x000fc60003f66270 */
[----:B------:R-:W-:-:S05]  /*07f0*/  IMAD R18, R16, R15, R19 ;  /* 0x0000000f10127224 */ /* 0x000fca00078e0213 */
[----:B------:R-:W-:-:S13]  /*0800*/  ISETP.GT.U32.AND P2, PT, R9, R18, PT ;  /* 0x000000120900720c */ /* 0x000fda0003f44070 */
[----:B------:R-:W-:Y:S02]  /*0810*/  @!P2 IMAD.IADD R18, R18, 0x1, -R9 ;  /* 0x000000011212a824 */ /* 0x000fe400078e0a09 */
[----:B------:R-:W-:-:S03]  /*0820*/  @!P2 VIADD R16, R16, 0x1 ;  /* 0x000000011010a836 */ /* 0x000fc60000000000 */
[----:B------:R-:W-:-:S13]  /*0830*/  ISETP.GE.U32.AND P0, PT, R18, R9, PT ;  /* 0x000000091200720c */ /* 0x000fda0003f06070 */
[----:B------:R-:W-:-:S04]  /*0840*/  @P0 VIADD R16, R16, 0x1 ;  /* 0x0000000110100836 */ /* 0x000fc80000000000 */
[----:B------:R-:W-:-:S05]  /*0850*/  @!P3 IMAD.MOV R16, RZ, RZ, -R16 ;  /* 0x000000ffff10b224 */ /* 0x000fca00078e0a10 */
[----:B------:R-:W-:-:S04]  /*0860*/  SEL R14, R14, R16, !P1 ;  /* 0x000000100e0e7207 */ /* 0x000fc80004800000 */
[----:B------:R-:W-:-:S04]  /*0870*/  LOP3.LUT R14, R14, 0x1, RZ, 0xc0, !PT ;  /* 0x000000010e0e7812 */ /* 0x000fc800078ec0ff */
[----:B------:R-:W-:-:S04]  /*0880*/  ISETP.NE.U32.AND P0, PT, R14, 0x1, PT ;  /* 0x000000010e00780c */ /* 0x000fc80003f05070 */
[----:B--2---:R-:W-:-:S13]  /*0890*/  ISETP.LE.XOR P0, PT, R21, R20, !P0 ;  /* 0x000000141500720c */ /* 0x004fda0004703a70 */
[----:B------:R0:W-:Y:S04]  /*08a0*/  @!P0 STG.E desc[UR4][R10.64], R20 ;  /* 0x000000140a008986 */ /* 0x0001e8000c101904 */
[----:B------:R0:W-:Y:S02]  /*08b0*/  @!P0 STG.E desc[UR4][R12.64], R21 ;  /* 0x000000150c008986 */ /* 0x0001e4000c101904 */
.L_x_4:
[----:B------:R-:W-:Y:S05]  /*08c0*/  BSYNC.RECONVERGENT B1 ;  /* 0x0000000000017941 */ /* 0x000fea0003800200 */
.L_x_3:
[----:B------:R-:W-:-:S13]  /*08d0*/  ISETP.GE.U32.AND P0, PT, R5, 0x3, PT ;  /* 0x000000030500780c */ /* 0x000fda0003f06070 */
[----:B------:R-:W-:Y:S05]  /*08e0*/  @!P0 BRA `(.L_x_2) ;  /* 0x0000000400ec8947 */ /* 0x000fea0003800000 */
[----:B0-----:R-:W-:Y:S02]  /*08f0*/  IABS R10, R6 ;  /* 0x00000006000a7213 */ /* 0x001fe40000000000 */
[----:B------:R-:W-:Y:S02]  /*0900*/  IADD3 R11, PT, PT, R27, R7, RZ ;  /* 0x000000071b0b7210 */ /* 0x000fe40007ffe0ff */
[----:B------:R-:W0:Y:S03]  /*0910*/  I2F.RP R14, R10 ;  /* 0x0000000a000e7306 */ /* 0x000e260000209400 */
[----:B------:R-:W-:Y:S02]  /*0920*/  IMAD.IADD R9, R11, 0x1, R0 ;  /* 0x000000010b097824 */ /* 0x000fe400078e0200 */
[C-C-:B------:R-:W-:Y:S02]  /*0930*/  IMAD R21, R0.reuse, 0x2, R11.reuse ;  /* 0x0000000200157824 */ /* 0x140fe400078e020b */
[----:B------:R-:W-:Y:S01]  /*0940*/  IMAD R25, R0, 0x3, R11 ;  /* 0x0000000300197824 */ /* 0x000fe200078e020b */
[----:B0-----:R-:W0:Y:S02]  /*0950*/  MUFU.RCP R14, R14 ;  /* 0x0000000e000e7308 */ /* 0x001e240000001000 */
[----:B0-----:R-:W-:-:S06]  /*0960*/  VIADD R12, R14, 0xffffffe ;  /* 0x0ffffffe0e0c7836 */ /* 0x001fcc0000000000 */
[----:B------:R0:W1:Y:S02]  /*0970*/  F2I.FTZ.U32.TRUNC.NTZ R13, R12 ;  /* 0x0000000c000d7305 */ /* 0x000064000021f000 */
[----:B0-----:R-:W-:Y:S02]  /*0980*/  IMAD.MOV.U32 R12, RZ, RZ, RZ ;  /* 0x000000ffff0c7224 */ /* 0x001fe400078e00ff */
[----:B-1----:R-:W-:-:S04]  /*0990*/  IMAD.MOV R15, RZ, RZ, -R13 ;  /* 0x000000ffff0f7224 */ /* 0x002fc800078e0a0d */
[----:B------:R-:W-:-:S04]  /*09a0*/  IMAD R15, R15, R10, RZ ;  /* 0x0000000a0f0f7224 */ /* 0x000fc800078e02ff */
[----:B------:R-:W-:-:S07]  /*09b0*/  IMAD.HI.U32 R20, R13, R15, R12 ;  /* 0x0000000f0d147227 */ /* 0x000fce00078e000c */
.L_x_5:
[-C--:B------:R-:W-:Y:S02]  /*09c0*/  IABS R18, R6.reuse ;  /* 0x0000000600127213 */ /* 0x080fe40000000000 */
[-C--:B------:R-:W-:Y:S02]  /*09d0*/  IABS R12, R6.reuse ;  /* 0x00000006000c7213 */ /* 0x080fe40000000000 */
[----:B------:R-:W0:Y:S01]  /*09e0*/  I2F.RP R14, R18 ;  /* 0x00000012000e7306 */ /* 0x000e220000209400 */
[----:B------:R-:W-:Y:S02]  /*09f0*/  IABS R15, R11 ;  /* 0x0000000b000f7213 */ /* 0x000fe40000000000 */
[----:B------:R-:W-:Y:S01]  /*0a00*/  IMAD.MOV R29, RZ, RZ, -R12 ;  /* 0x000000ffff1d7224 */ /* 0x000fe200078e0a0c */
[----:B------:R-:W-:Y:S02]  /*0a10*/  IABS R23, R25 ;  /* 0x0000001900177213 */ /* 0x000fe40000000000 */
[----:B------:R-:W-:Y:S01]  /*0a20*/  IMAD.HI.U32 R22, R20, R15, RZ ;  /* 0x0000000f14167227 */ /* 0x000fe200078e00ff */
[----:B------:R-:W-:-:S03]  /*0a30*/  LOP3.LUT R26, RZ, R6, RZ, 0x33, !PT ;  /* 0x00000006ff1a7212 */ /* 0x000fc600078e33ff */
[----:B------:R-:W-:Y:S01]  /*0a40*/  IMAD R15, R22, R29, R15 ;  /* 0x0000001d160f7224 */ /* 0x000fe200078e020f */
[----:B0-----:R-:W0:Y:S04]  /*0a50*/  MUFU.RCP R14, R14 ;  /* 0x0000000e000e7308 */ /* 0x001e280000001000 */
[----:B------:R-:W-:-:S13]  /*0a60*/  ISETP.GT.U32.AND P1, PT, R10, R15, PT ;  /* 0x0000000f0a00720c */ /* 0x000fda0003f24070 */
[----:B------:R-:W-:Y:S02]  /*0a70*/  @!P1 IMAD.IADD R15, R15, 0x1, -R18 ;  /* 0x000000010f0f9824 */ /* 0x000fe400078e0a12 */
[----:B------:R-:W-:Y:S01]  /*0a80*/  @!P1 VIADD R22, R22, 0x1 ;  /* 0x0000000116169836 */ /* 0x000fe20000000000 */
[----:B------:R-:W-:Y:S01]  /*0a90*/  ISETP.NE.AND P1, PT, R6, RZ, PT ;  /* 0x000000ff0600720c */ /* 0x000fe20003f25270 */
[----:B0-----:R-:W-:Y:S01]  /*0aa0*/  VIADD R12, R14, 0xffffffe ;  /* 0x0ffffffe0e0c7836 */ /* 0x001fe20000000000 */
[----:B------:R-:W-:Y:S02]  /*0ab0*/  IABS R14, R9 ;  /* 0x00000009000e7213 */ /* 0x000fe40000000000 */
[----:B------:R-:W-:Y:S01]  /*0ac0*/  ISETP.GE.U32.AND P0, PT, R15, R10, PT ;  /* 0x0000000a0f00720c */ /* 0x000fe20003f06070 */
[----:B------:R0:W1:Y:S02]  /*0ad0*/  F2I.FTZ.U32.TRUNC.NTZ R13, R12 ;  /* 0x0000000c000d7305 */ /* 0x000064000021f000 */
[----:B------:R-:W-:-:S02]  /*0ae0*/  IMAD.MOV.U32 R10, RZ, RZ, R14 ;  /* 0x000000ffff0a7224 */ /* 0x000fc400078e000e */
[----:B------:R-:W2:Y:S01]  /*0af0*/  LDC.64 R14, c[0x0][0x380] ;  /* 0x0000e000ff0e7b82 */ /* 0x000ea20000000a00 */
[----:B0-----:R-:W-:-:S07]  /*0b00*/  IMAD.MOV.U32 R12, RZ, RZ, RZ ;  /* 0x000000ffff0c7224 */ /* 0x001fce00078e00ff */
[----:B------:R-:W-:Y:S01]  /*0b10*/  @P0 IADD3 R22, PT, PT, R22, 0x1, RZ ;  /* 0x0000000116160810 */ /* 0x000fe20007ffe0ff */
[----:B-1----:R-:W-:-:S04]  /*0b20*/  IMAD.MOV R17, RZ, RZ, -R13 ;  /* 0x000000ffff117224 */ /* 0x002fc800078e0a0d */
[----:B------:R-:W-:-:S04]  /*0b30*/  IMAD R17, R17, R18, RZ ;  /* 0x0000001211117224 */ /* 0x000fc800078e02ff */
[----:B------:R-:W-:Y:S01]  /*0b40*/  IMAD.HI.U32 R20, R13, R17, R12 ;  /* 0x000000110d147227 */ /* 0x000fe200078e000c */
[----:B------:R-:W-:Y:S02]  /*0b50*/  IABS R13, R21 ;  /* 0x00000015000d7213 */ /* 0x000fe40000000000 */
[C---:B------:R-:W-:Y:S01]  /*0b60*/  LOP3.LUT R12, R11.reuse, R6, RZ, 0x3c, !PT ;  /* 0x000000060b0c7212 */ /* 0x040fe200078e3cff */
[----:B--2---:R-:W-:-:S03]  /*0b70*/  IMAD.WIDE R14, R11, 0x4, R14 ;  /* 0x000000040b0e7825 */ /* 0x004fc600078e020e */
[----:B------:R-:W-:Y:S01]  /*0b80*/  ISETP.GE.AND P2, PT, R12, RZ, PT ;  /* 0x000000ff0c00720c */ /* 0x000fe20003f46270 */
[C---:B------:R-:W-:Y:S01]  /*0b90*/  IMAD.HI.U32 R17, R20.reuse, R10, RZ ;  /* 0x0000000a14117227 */ /* 0x040fe200078e00ff */
[----:B------:R-:W-:Y:S01]  /*0ba0*/  LOP3.LUT R12, R9, R6, RZ, 0x3c, !PT ;  /* 0x00000006090c7212 */ /* 0x000fe200078e3cff */
[----:B------:R-:W2:Y:S02]  /*0bb0*/  LDG.E R28, desc[UR4][R14.64] ;  /* 0x000000040e1c7981 */ /* 0x000ea4000c1e1900 */
[----:B------:R-:W-:Y:S01]  /*0bc0*/  IMAD.HI.U32 R16, R20, R13, RZ ;  /* 0x0000000d14107227 */ /* 0x000fe200078e00ff */
[----:B------:R-:W-:-:S03]  /*0bd0*/  ISETP.GE.AND P4, PT, R12, RZ, PT ;  /* 0x000000ff0c00720c */ /* 0x000fc60003f86270 */
[-C--:B------:R-:W-:Y:S02]  /*0be0*/  IMAD R19, R17, R29.reuse, R10 ;  /* 0x0000001d11137224 */ /* 0x080fe400078e020a */
[----:B------:R-:W-:Y:S02]  /*0bf0*/  IMAD.MOV.U32 R10, RZ, RZ, R18 ;  /* 0x000000ffff0a7224 */ /* 0x000fe400078e0012 */
[----:B------:R-:W-:Y:S02]  /*0c00*/  IMAD R13, R16, R29, R13 ;  /* 0x0000001d100d7224 */ /* 0x000fe400078e020d */
[----:B------:R-:W-:Y:S01]  /*0c10*/  IMAD.HI.U32 R24, R20, R23, RZ ;  /* 0x0000001714187227 */ /* 0x000fe200078e00ff */
[C---:B------:R-:W-:Y:S02]  /*0c20*/  ISETP.GT.U32.AND P5, PT, R10.reuse, R19, PT ;  /* 0x000000130a00720c */ /* 0x040fe40003fa4070 */
[----:B------:R-:W-:Y:S01]  /*0c30*/  ISETP.GT.U32.AND P3, PT, R10, R13, PT ;  /* 0x0000000d0a00720c */ /* 0x000fe20003f64070 */
[----:B------:R-:W-:-:S02]  /*0c40*/  IMAD R29, R24, R29, R23 ;  /* 0x0000001d181d7224 */ /* 0x000fc400078e0217 */
[----:B------:R-:W-:-:S03]  /*0c50*/  @!P2 IMAD.MOV R22, RZ, RZ, -R22 ;  /* 0x000000ffff16a224 */ /* 0x000fc600078e0a16 */
[----:B------:R-:W-:Y:S02]  /*0c60*/  ISETP.GT.U32.AND P2, PT, R10, R29, PT ;  /* 0x0000001d0a00720c */ /* 0x000fe40003f44070 */
[----:B------:R-:W-:-:S03]  /*0c70*/  SEL R22, R26, R22, !P1 ;  /* 0x000000161a167207 */ /* 0x000fc60004800000 */
[--C-:B------:R-:W-:Y:S01]  /*0c80*/  @!P5 IMAD.IADD R19, R19, 0x1, -R18.reuse ;  /* 0x000000011313d824 */ /* 0x100fe200078e0a12 */
[----:B------:R-:W-:Y:S01]  /*0c90*/  LOP3.LUT R22, R22, 0x1, RZ, 0xc0, !PT ;  /* 0x0000000116167812 */ /* 0x000fe200078ec0ff */
[----:B------:R-:W-:Y:S02]  /*0ca0*/  @!P3 IMAD.IADD R13, R13, 0x1, -R18 ;  /* 0x000000010d0db824 */ /* 0x000fe400078e0a12 */
[----:B------:R-:W-:Y:S01]  /*0cb0*/  @!P5 VIADD R17, R17, 0x1 ;  /* 0x000000011111d836 */ /* 0x000fe20000000000 */
[-C--:B------:R-:W-:Y:S02]  /*0cc0*/  ISETP.GE.U32.AND P6, PT, R19, R10.reuse, PT ;  /* 0x0000000a1300720c */ /* 0x080fe40003fc6070 */
[----:B------:R-:W-:Y:S01]  /*0cd0*/  ISETP.GE.U32.AND P5, PT, R13, R10, PT ;  /* 0x0000000a0d00720c */ /* 0x000fe20003fa6070 */
[----:B------:R-:W-:Y:S01]  /*0ce0*/  IMAD.WIDE R12, R2, 0x4, R14 ;  /* 0x00000004020c7825 */ /* 0x000fe200078e020e */
[----:B------:R-:W-:-:S03]  /*0cf0*/  ISETP.NE.U32.AND P0, PT, R22, 0x1, PT ;  /* 0x000000011600780c */ /* 0x000fc60003f05070 */
[----:B------:R-:W-:Y:S01]  /*0d00*/  @!P2 IMAD.IADD R29, R29, 0x1, -R18 ;  /* 0x000000011d1da824 */ /* 0x000fe200078e0a12 */
[----:B------:R-:W2:Y:S01]  /*0d10*/  LDG.E R23, desc[UR4][R12.64] ;  /* 0x000000040c177981 */ /* 0x000ea2000c1e1900 */
[----:B------:R-:W-:Y:S01]  /*0d20*/  LOP3.LUT R18, R21, R6, RZ, 0x3c, !PT ;  /* 0x0000000615127212 */ /* 0x000fe200078e3cff */
[----:B------:R-:W-:-:S03]  /*0d30*/  @!P3 VIADD R16, R16, 0x1 ;  /* 0x000000011010b836 */ /* 0x000fc60000000000 */
[----:B------:R-:W-:Y:S01]  /*0d40*/  @P6 VIADD R17, R17, 0x1 ;  /* 0x0000000111116836 */ /* 0x000fe20000000000 */
[----:B------:R-:W-:Y:S02]  /*0d50*/  ISETP.GE.AND P6, PT, R18, RZ, PT ;  /* 0x000000ff1200720c */ /* 0x000fe40003fc6270 */
[----:B------:R-:W-:-:S05]  /*0d60*/  IADD3 R18, P3, PT, R8, R14, RZ ;  /* 0x0000000e08127210 */ /* 0x000fca0007f7e0ff */
[----:B------:R-:W-:Y:S01]  /*0d70*/  IMAD.X R19, RZ, RZ, R15, P3 ;  /* 0x000000ffff137224 */ /* 0x000fe200018e060f */
[----:B--2---:R-:W-:-:S13]  /*0d80*/  ISETP.LE.XOR P0, PT, R28, R23, !P0 ;  /* 0x000000171c00720c */ /* 0x004fda0004703a70 */
[----:B------:R0:W-:Y:S04]  /*0d90*/  @!P0 STG.E desc[UR4][R14.64], R23 ;  /* 0x000000170e008986 */ /* 0x0001e8000c101904 */
[----:B------:R1:W-:Y:S01]  /*0da0*/  @!P0 STG.E desc[UR4][R12.64], R28 ;  /* 0x0000001c0c008986 */ /* 0x0003e2000c101904 */
[----:B0-----:R-:W-:-:S03]  /*0db0*/  IMAD.WIDE R22, R2, 0x4, R18 ;  /* 0x0000000402167825 */ /* 0x001fc600078e0212 */
[----:B------:R-:W2:Y:S04]  /*0dc0*/  LDG.E R15, desc[UR4][R18.64] ;  /* 0x00000004120f7981 */ /* 0x000ea8000c1e1900 */
[----:B------:R-:W2:Y:S01]  /*0dd0*/  LDG.E R14, desc[UR4][R22.64] ;  /* 0x00000004160e7981 */ /* 0x000ea2000c1e1900 */
[----:B------:R-:W-:Y:S02]  /*0de0*/  @!P4 IMAD.MOV R17, RZ, RZ, -R17 ;  /* 0x000000ffff11c224 */ /* 0x000fe400078e0a11 */
[----:B------:R-:W-:-:S03]  /*0df0*/  @P5 VIADD R16, R16, 0x1 ;  /* 0x0000000110105836 */ /* 0x000fc60000000000 */
[----:B------:R-:W-:Y:S01]  /*0e00*/  SEL R17, R26, R17, !P1 ;  /* 0x000000111a117207 */ /* 0x000fe20004800000 */
[----:B------:R-:W-:-:S03]  /*0e10*/  @!P6 IMAD.MOV R16, RZ, RZ, -R16 ;  /* 0x000000ffff10e224 */ /* 0x000fc600078e0a10 */
[----:B------:R-:W-:Y:S02]  /*0e20*/  LOP3.LUT R17, R17, 0x1, RZ, 0xc0, !PT ;  /* 0x0000000111117812 */ /* 0x000fe400078ec0ff */
[----:B------:R-:W-:Y:S02]  /*0e30*/  SEL R16, R26, R16, !P1 ;  /* 0x000000101a107207 */ /* 0x000fe40004800000 */
[----:B------:R-:W-:Y:S02]  /*0e40*/  ISETP.NE.U32.AND P3, PT, R17, 0x1, PT ;  /* 0x000000011100780c */ /* 0x000fe40003f65070 */
[----:B------:R-:W-:-:S04]  /*0e50*/  LOP3.LUT R16, R16, 0x1, RZ, 0xc0, !PT ;  /* 0x0000000110107812 */ /* 0x000fc800078ec0ff */
[----:B------:R-:W-:Y:S02]  /*0e60*/  ISETP.NE.U32.AND P4, PT, R16, 0x1, PT ;  /* 0x000000011000780c */ /* 0x000fe40003f85070 */
[----:B--2---:R-:W-:Y:S02]  /*0e70*/  ISETP.LE.XOR P0, PT, R15, R14, !P3 ;  /* 0x0000000e0f00720c */ /* 0x004fe40005f03a70 */
[----:B------:R-:W-:-:S04]  /*0e80*/  IADD3 R16, P3, PT, R8, R18, RZ ;  /* 0x0000001208107210 */ /* 0x000fc80007f7e0ff */
[----:B------:R-:W-:-:S07]  /*0e90*/  IADD3.X R17, PT, PT, RZ, R19, RZ, P3, !PT ;  /* 0x00000013ff117210 */ /* 0x000fce0001ffe4ff */
[----:B------:R-:W-:Y:S04]  /*0ea0*/  @!P0 STG.E desc[UR4][R18.64], R14 ;  /* 0x0000000e12008986 */ /* 0x000fe8000c101904 */
[----:B------:R0:W-:Y:S04]  /*0eb0*/  @!P0 STG.E desc[UR4][R22.64], R15 ;  /* 0x0000000f16008986 */ /* 0x0001e8000c101904 */
[----:B-1----:R-:W2:Y:S01]  /*0ec0*/  LDG.E R28, desc[UR4][R16.64] ;  /* 0x00000004101c7981 */ /* 0x002ea2000c1e1900 */
[----:B0-----:R-:W-:-:S05]  /*0ed0*/  IMAD.WIDE R14, R2, 0x4, R16 ;  /* 0x00000004020e7825 */ /* 0x001fca00078e0210 */
[----:B------:R-:W2:Y:S01]  /*0ee0*/  LDG.E R23, desc[UR4][R14.64] ;  /* 0x000000040e177981 */ /* 0x000ea2000c1e1900 */
[----:B------:R-:W-:-:S05]  /*0ef0*/  IADD3 R12, P3, PT, R8, R16, RZ ;  /* 0x00000010080c7210 */ /* 0x000fca0007f7e0ff */
[----:B------:R-:W-:Y:S02]  /*0f00*/  IMAD.X R13, RZ, RZ, R17, P3 ;  /* 0x000000ffff0d7224 */ /* 0x000fe400018e0611 */
[----:B------:R-:W-:Y:S01]  /*0f10*/  IMAD.WIDE R18, R2, 0x4, R12 ;  /* 0x0000000402127825 */ /* 0x000fe200078e020c */
[----:B------:R-:W-:-:S04]  /*0f20*/  LOP3.LUT R22, R25, R6, RZ, 0x3c, !PT ;  /* 0x0000000619167212 */ /* 0x000fc800078e3cff */
[----:B------:R-:W-:Y:S02]  /*0f30*/  ISETP.GE.AND P3, PT, R22, RZ, PT ;  /* 0x000000ff1600720c */ /* 0x000fe40003f66270 */
[----:B--2---:R-:W-:-:S13]  /*0f40*/  ISETP.LE.XOR P0, PT, R28, R23, !P4 ;  /* 0x000000171c00720c */ /* 0x004fda0006703a70 */
[----:B------:R0:W-:Y:S04]  /*0f50*/  @!P0 STG.E desc[UR4][R16.64], R23 ;  /* 0x0000001710008986 */ /* 0x0001e8000c101904 */
[----:B------:R1:W-:Y:S04]  /*0f60*/  @!P0 STG.E desc[UR4][R14.64], R28 ;  /* 0x0000001c0e008986 */ /* 0x0003e8000c101904 */
[----:B0-----:R-:W2:Y:S04]  /*0f70*/  LDG.E R23, desc[UR4][R18.64] ;  /* 0x0000000412177981 */ /* 0x001ea8000c1e1900 */
[----:B-1----:R-:W2:Y:S01]  /*0f80*/  LDG.E R28, desc[UR4][R12.64] ;  /* 0x000000040c1c7981 */ /* 0x002ea2000c1e1900 */
[----:B------:R-:W-:Y:S01]  /*0f90*/  ISETP.GE.U32.AND P0, PT, R29, R10, PT ;  /* 0x0000000a1d00720c */ /* 0x000fe20003f06070 */
[----:B------:R-:W-:-:S12]  /*0fa0*/  @!P2 VIADD R24, R24, 0x1 ;  /* 0x000000011818a836 */ /* 0x000fd80000000000 */
[----:B------:R-:W-:-:S04]  /*0fb0*/  @P0 VIADD R24, R24, 0x1 ;  /* 0x0000000118180836 */ /* 0x000fc80000000000 */
[----:B------:R-:W-:-:S05]  /*0fc0*/  @!P3 IMAD.MOV R24, RZ, RZ, -R24 ;  /* 0x000000ffff18b224 */ /* 0x000fca00078e0a18 */
[----:B------:R-:W-:-:S04]  /*0fd0*/  SEL R24, R26, R24, !P1 ;  /* 0x000000181a187207 */ /* 0x000fc80004800000 */
[----:B------:R-:W-:-:S04]  /*0fe0*/  LOP3.LUT R24, R24, 0x1, RZ, 0xc0, !PT ;  /* 0x0000000118187812 */ /* 0x000fc800078ec0ff */
[----:B------:R-:W-:Y:S01]  /*0ff0*/  ISETP.NE.U32.AND P0, PT, R24, 0x1, PT ;  /* 0x000000011800780c */ /* 0x000fe20003f05070 */
[C---:B------:R-:W-:Y:S02]  /*1000*/  IMAD.IADD R27, R8.reuse, 0x1, R27 ;  /* 0x00000001081b7824 */ /* 0x040fe400078e021b */
[C---:B------:R-:W-:Y:S02]  /*1010*/  IMAD.IADD R9, R8.reuse, 0x1, R9 ;  /* 0x0000000108097824 */ /* 0x040fe400078e0209 */
[C---:B------:R-:W-:Y:S02]  /*1020*/  IMAD.IADD R21, R8.reuse, 0x1, R21 ;  /* 0x0000000108157824 */ /* 0x040fe400078e0215 */
[C---:B------:R-:W-:Y:S02]  /*1030*/  IMAD.IADD R25, R8.reuse, 0x1, R25 ;  /* 0x0000000108197824 */ /* 0x040fe400078e0219 */
[----:B------:R-:W-:Y:S01]  /*1040*/  IMAD.IADD R11, R8, 0x1, R11 ;  /* 0x00000001080b7824 */ /* 0x000fe200078e020b */
[----:B--2---:R-:W-:-:S13]  /*1050*/  ISETP.LE.XOR P0, PT, R28, R23, !P0 ;  /* 0x000000171c00720c */ /* 0x004fda0004703a70 */
[----:B------:R1:W-:Y:S04]  /*1060*/  @!P0 STG.E desc[UR4][R12.64], R23 ;  /* 0x000000170c008986 */ /* 0x0003e8000c101904 */
[----:B------:R1:W-:Y:S01]  /*1070*/  @!P0 STG.E desc[UR4][R18.64], R28 ;  /* 0x0000001c12008986 */ /* 0x0003e2000c101904 */
[----:B------:R-:W-:-:S13]  /*1080*/  ISETP.GE.AND P0, PT, R27, R2, PT ;  /* 0x000000021b00720c */ /* 0x000fda0003f06270 */
[----:B-1----:R-:W-:Y:S05]  /*1090*/  @!P0 BRA `(.L_x_5) ;  /* 0xfffffff800488947 */ /* 0x002fea000383ffff */
.L_x_2:
[----:B------:R-:W-:Y:S05]  /*10a0*/  BSYNC.RECONVERGENT B0 ;  /* 0x0000000000007941 */ /* 0x000fea0003800200 */
.L_x_1:
[----:B------:R-:W1:Y:S01]  /*10b0*/  LDCU UR6, c[0x0][0x38c] ;  /* 0x00007180ff0677ac */ /* 0x000e620008000800 */
[----:B------:R-:W-:-:S05]  /*10c0*/  IMAD.IADD R7, R4, 0x1, R7 ;  /* 0x0000000104077824 */ /* 0x000fca00078e0207 */
[----:B-1----:R-:W-:-:S13]  /*10d0*/  ISETP.GE.AND P0, PT, R7, UR6, PT ;  /* 0x0000000607007c0c */ /* 0x002fda000bf06270 */
[----:B------:R-:W-:Y:S05]  /*10e0*/  @!P0 BRA `(.L_x_6) ;  /* 0xfffffff0006c8947 */ /* 0x000fea000383ffff */
[----:B------:R-:W-:Y:S05]  /*10f0*/  EXIT ;  /* 0x000000000000794d */ /* 0x000fea0003800000 */
.L_x_7:
        /* <DEDUP_REMOVED lines=16> */
.L_x_26:


//--------------------- .text._Z8B_sharedPiiii    --------------------------
	.section	.text._Z8B_sharedPiiii,"ax",@progbits
	.align	128
        .global         _Z8B_sharedPiiii
        .type           _Z8B_sharedPiiii,@function
        .size           _Z8B_sharedPiiii,(.L_x_27 - _Z8B_sharedPiiii)
        .other          _Z8B_sharedPiiii,@"STO_CUDA_ENTRY STV_DEFAULT"
_Z8B_sharedPiiii:
.text._Z8B_sharedPiiii:
[----:B------:R-:W-:Y:S08]  /*0000*/  LDC R1, c[0x0][0x37c] ;  /* 0x0000df00ff017b82 */ /* 0x000ff00000000800 */
[----:B------:R-:W0:Y:S08]  /*0010*/  S2UR UR6, SR_CTAID.X ;  /* 0x00000000000679c3 */ /* 0x000e300000002500 */
[----:B------:R-:W1:Y:S01]  /*0020*/  LDC R0, c[0x0][0x38c] ;  /* 0x0000e300ff007b82 */ /* 0x000e620000000800 */
[----:B0-----:R-:W-:-:S06]  /*0030*/  USHF.L.U32 UR6, UR6, 0x9, URZ ;  /* 0x0000000906067899 */ /* 0x001fcc00080006ff */
[----:B-1----:R-:W-:-:S13]  /*0040*/  ISETP.LE.AND P0, PT, R0, UR6, PT ;  /* 0x0000000600007c0c */ /* 0x002fda000bf03270 */
[----:B------:R-:W-:Y:S05]  /*0050*/  @P0 EXIT ;  /* 0x000000000000094d */ /* 0x000fea0003800000 */
[----:B------:R-:W0:Y:S01]  /*0060*/  LDCU UR12, c[0x0][0x360] ;  /* 0x00006c00ff0c77ac */ /* 0x000e220008000800 */
[----:B------:R-:W1:Y:S01]  /*0070*/  S2R R0, SR_TID.X ;  /* 0x0000000000007919 */ /* 0x000e620000002100 */
[----:B------:R-:W2:Y:S01]  /*0080*/  LDCU UR7, c[0x0][0x390] ;  /* 0x00007200ff0777ac */ /* 0x000ea20008000800 */
[----:B------:R-:W3:Y:S01]  /*0090*/  LDCU.64 UR4, c[0x0][0x380] ;  /* 0x00007000ff0477ac */ /* 0x000ee20008000a00 */
[----:B------:R-:W4:Y:S01]  /*00a0*/  LDCU.64 UR14, c[0x0][0x358] ;  /* 0x00006b00ff0e77ac */ /* 0x000f220008000a00 */
[----:B------:R-:W1:Y:S01]  /*00b0*/  LDCU UR13, c[0x0][0x370] ;  /* 0x00006e00ff0d77ac */ /* 0x000e620008000800 */
[----:B0-----:R-:W0:Y:S01]  /*00c0*/  I2F.U32.RP R7, UR12 ;  /* 0x0000000c00077d06 */ /* 0x001e220008209000 */
[----:B------:R-:W-:Y:S01]  /*00d0*/  ISETP.NE.U32.AND P2, PT, RZ, UR12, PT ;  /* 0x0000000cff007c0c */ /* 0x000fe2000bf45070 */
[----:B------:R-:W-:Y:S02]  /*00e0*/  USHF.L.U32 UR9, UR12, 0x2, URZ ;  /* 0x000000020c097899 */ /* 0x000fe400080006ff */
[----:B---3--:R-:W-:-:S02]  /*00f0*/  UIMAD.WIDE.U32 UR10, UR12, 0x8, UR4 ;  /* 0x000000080c0a78a5 */ /* 0x008fc4000f8e0004 */
[----:B------:R-:W-:Y:S02]  /*0100*/  UIMAD.WIDE.U32 UR4, UR12, 0xc, UR4 ;  /* 0x0000000c0c0478a5 */ /* 0x000fe4000f8e0004 */
[----:B0-----:R-:W0:Y:S01]  /*0110*/  MUFU.RCP R7, R7 ;  /* 0x0000000700077308 */ /* 0x001e220000001000 */
[----:B-1----:R-:W-:-:S05]  /*0120*/  VIADD R4, R0, UR12 ;  /* 0x0000000c00047c36 */ /* 0x002fca0008000000 */
[C---:B------:R-:W-:Y:S02]  /*0130*/  ISETP.GE.U32.AND P0, PT, R4.reuse, 0x200, PT ;  /* 0x000002000400780c */ /* 0x040fe40003f06070 */
[----:B------:R-:W-:Y:S02]  /*0140*/  VIMNMX.U32 R5, PT, PT, R4, 0x200, !PT ;  /* 0x0000020004057848 */ /* 0x000fe40007fe0000 */
[----:B------:R-:W-:-:S04]  /*0150*/  SEL R6, RZ, 0x1, P0 ;  /* 0x00000001ff067807 */ /* 0x000fc80000000000 */
[----:B------:R-:W-:Y:S01]  /*0160*/  IADD3 R5, PT, PT, R5, -R4, -R6 ;  /* 0x8000000405057210 */ /* 0x000fe20007ffe806 */
[----:B------:R-:W-:Y:S02]  /*0170*/  IMAD.MOV.U32 R4, RZ, RZ, 0x1 ;  /* 0x00000001ff047424 */ /* 0x000fe400078e00ff */
[----:B0-----:R-:W-:-:S04]  /*0180*/  VIADD R2, R7, 0xffffffe ;  /* 0x0ffffffe07027836 */ /* 0x001fc80000000000 */
[----:B------:R0:W1:Y:S02]  /*0190*/  F2I.FTZ.U32.TRUNC.NTZ R3, R2 ;  /* 0x0000000200037305 */ /* 0x000064000021f000 */
[----:B0-----:R-:W-:Y:S02]  /*01a0*/  IMAD.MOV.U32 R2, RZ, RZ, RZ ;  /* 0x000000ffff027224 */ /* 0x001fe400078e00ff */
[----:B-1----:R-:W-:-:S04]  /*01b0*/  IMAD.MOV R9, RZ, RZ, -R3 ;  /* 0x000000ffff097224 */ /* 0x002fc800078e0a03 */
[----:B------:R-:W-:-:S04]  /*01c0*/  IMAD R9, R9, UR12, RZ ;  /* 0x0000000c09097c24 */ /* 0x000fc8000f8e02ff */
[----:B------:R-:W-:-:S06]  /*01d0*/  IMAD.HI.U32 R8, R3, R9, R2 ;  /* 0x0000000903087227 */ /* 0x000fcc00078e0002 */
[----:B------:R-:W-:-:S04]  /*01e0*/  IMAD.HI.U32 R3, R8, R5, RZ ;  /* 0x0000000508037227 */ /* 0x000fc800078e00ff */
[----:B------:R-:W-:-:S04]  /*01f0*/  IMAD.MOV R2, RZ, RZ, -R3 ;  /* 0x000000ffff027224 */ /* 0x000fc800078e0a03 */
[----:B------:R-:W-:-:S05]  /*0200*/  IMAD R5, R2, UR12, R5 ;  /* 0x0000000c02057c24 */ /* 0x000fca000f8e0205 */
[----:B------:R-:W-:-:S13]  /*0210*/  ISETP.GE.U32.AND P0, PT, R5, UR12, PT ;  /* 0x0000000c05007c0c */ /* 0x000fda000bf06070 */
[----:B------:R-:W-:Y:S01]  /*0220*/  @P0 IADD3 R5, PT, PT, R5, -UR12, RZ ;  /* 0x8000000c05050c10 */ /* 0x000fe2000fffe0ff */
[----:B------:R-:W-:-:S03]  /*0230*/  @P0 VIADD R3, R3, 0x1 ;  /* 0x0000000103030836 */ /* 0x000fc60000000000 */
[----:B------:R-:W-:-:S13]  /*0240*/  ISETP.GE.U32.AND P1, PT, R5, UR12, PT ;  /* 0x0000000c05007c0c */ /* 0x000fda000bf26070 */
[----:B------:R-:W-:Y:S01]  /*0250*/  @P1 VIADD R3, R3, 0x1 ;  /* 0x0000000103031836 */ /* 0x000fe20000000000 */
[----:B------:R-:W-:-:S05]  /*0260*/  @!P2 LOP3.LUT R3, RZ, UR12, RZ, 0x33, !PT ;  /* 0x0000000cff03ac12 */ /* 0x000fca000f8e33ff */
[----:B------:R-:W-:Y:S01]  /*0270*/  IMAD.IADD R2, R6, 0x1, R3 ;  /* 0x0000000106027824 */ /* 0x000fe200078e0203 */
[----:B--2-4-:R-:W-:-:S07]  /*0280*/  SHF.L.U32 R3, R4, UR7, RZ ;  /* 0x0000000704037c19 */ /* 0x014fce00080006ff */
.L_x_23:
[----:B0-23--:R-:W0:Y:S01]  /*0290*/  LDC.64 R4, c[0x0][0x380] ;  /* 0x0000e000ff047b82 */ /* 0x00de220000000a00 */
[----:B-1--4-:R-:W-:Y:S01]  /*02a0*/  VIADD R11, R0, UR6 ;  /* 0x00000006000b7c36 */ /* 0x012fe20008000000 */
[----:B------:R-:W-:Y:S03]  /*02b0*/  BSSY.RECONVERGENT B0, `(.L_x_8) ;  /* 0x000003f000007945 */ /* 0x000fe60003800200 */
[----:B0-----:R-:W-:-:S03]  /*02c0*/  IMAD.WIDE R10, R11, 0x4, R4 ;  /* 0x000000040b0a7825 */ /* 0x001fc600078e0204 */
[----:B------:R-:W-:-:S04]  /*02d0*/  IADD3 R8, P0, PT, R10, UR9, RZ ;  /* 0x000000090a087c10 */ /* 0x000fc8000ff1e0ff */
[----:B------:R-:W-:Y:S02]  /*02e0*/  IADD3.X R9, PT, PT, RZ, R11, RZ, P0, !PT ;  /* 0x0000000bff097210 */ /* 0x000fe400007fe4ff */
[----:B------:R-:W-:Y:S02]  /*02f0*/  ISETP.GT.U32.AND P0, PT, R0, 0x1ff, PT ;  /* 0x000001ff0000780c */ /* 0x000fe40003f04070 */
[----:B------:R-:W-:-:S05]  /*0300*/  IADD3 R12, P1, PT, R8, UR9, RZ ;  /* 0x00000009080c7c10 */ /* 0x000fca000ff3e0ff */
[----:B------:R-:W-:-:S06]  /*0310*/  IMAD.X R13, RZ, RZ, R9, P1 ;  /* 0x000000ffff0d7224 */ /* 0x000fcc00008e0609 */
[----:B------:R-:W-:Y:S05]  /*0320*/  @P0 BRA `(.L_x_9) ;  /* 0x0000000000dc0947 */ /* 0x000fea0003800000 */
[C---:B------:R-:W-:Y:S01]  /*0330*/  LOP3.LUT R14, R2.reuse, 0x3, RZ, 0xc0, !PT ;  /* 0x00000003020e7812 */ /* 0x040fe200078ec0ff */
[----:B------:R-:W-:Y:S01]  /*0340*/  BSSY.RECONVERGENT B1, `(.L_x_10) ;  /* 0x0000016000017945 */ /* 0x000fe20003800200 */
[----:B------:R-:W-:Y:S01]  /*0350*/  ISETP.GE.U32.AND P1, PT, R2, 0x3, PT ;  /* 0x000000030200780c */ /* 0x000fe20003f26070 */
[----:B------:R-:W-:Y:S01]  /*0360*/  IMAD.MOV.U32 R6, RZ, RZ, R0 ;  /* 0x000000ffff067224 */ /* 0x000fe200078e0000 */
[----:B------:R-:W-:-:S13]  /*0370*/  ISETP.NE.AND P0, PT, R14, 0x3, PT ;  /* 0x000000030e00780c */ /* 0x000fda0003f05270 */
[----:B------:R-:W-:Y:S05]  /*0380*/  @!P0 BRA `(.L_x_11) ;  /* 0x0000000000448947 */ /* 0x000fea0003800000 */
[----:B------:R-:W2:Y:S01]  /*0390*/  LDG.E R10, desc[UR14][R10.64] ;  /* 0x0000000e0a0a7981 */ /* 0x000ea2000c1e1900 */
[----:B------:R-:W0:Y:S01]  /*03a0*/  S2UR UR8, SR_CgaCtaId ;  /* 0x00000000000879c3 */ /* 0x000e220000008800 */
[----:B------:R-:W-:Y:S01]  /*03b0*/  UMOV UR7, 0x400 ;  /* 0x0000040000077882 */ /* 0x000fe20000000000 */
[----:B------:R-:W-:Y:S01]  /*03c0*/  ISETP.NE.AND P0, PT, R14, RZ, PT ;  /* 0x000000ff0e00720c */ /* 0x000fe20003f05270 */
[----:B------:R-:W-:Y:S01]  /*03d0*/  VIADD R6, R0, UR12 ;  /* 0x0000000c00067c36 */ /* 0x000fe20008000000 */
[----:B0-----:R-:W-:-:S06]  /*03e0*/  ULEA UR7, UR8, UR7, 0x18 ;  /* 0x0000000708077291 */ /* 0x001fcc000f8ec0ff */
[----:B------:R-:W-:-:S05]  /*03f0*/  LEA R7, R0, UR7, 0x2 ;  /* 0x0000000700077c11 */ /* 0x000fca000f8e10ff */
[----:B--2---:R0:W-:Y:S01]  /*0400*/  STS [R7], R10 ;  /* 0x0000000a07007388 */ /* 0x0041e20000000800 */
[----:B------:R-:W-:Y:S05]  /*0410*/  @!P0 BRA `(.L_x_11) ;  /* 0x0000000000208947 */ /* 0x000fea0003800000 */
[----:B------:R-:W-:Y:S01]  /*0420*/  ISETP.NE.AND P0, PT, R14, 0x1, PT ;  /* 0x000000010e00780c */ /* 0x000fe20003f05270 */
[----:B------:R-:W2:-:S12]  /*0430*/  LDG.E R8, desc[UR14][R8.64] ;  /* 0x0000000e08087981 */ /* 0x000e98000c1e1900 */
[----:B------:R-:W3:Y:S01]  /*0440*/  @P0 LDG.E R12, desc[UR14][R12.64] ;  /* 0x0000000e0c0c0981 */ /* 0x000ee2000c1e1900 */
[----:B------:R-:W-:Y:S02]  /*0450*/  VIADD R11, R7, UR9 ;  /* 0x00000009070b7c36 */ /* 0x000fe40008000000 */
[----:B------:R-:W-:-:S05]  /*0460*/  VIADD R6, R6, UR12 ;  /* 0x0000000c06067c36 */ /* 0x000fca0008000000 */
[----:B------:R-:W-:Y:S01]  /*0470*/  @P0 IADD3 R6, PT, PT, R6, UR12, RZ ;  /* 0x0000000c06060c10 */ /* 0x000fe2000fffe0ff */
[----:B--2---:R1:W-:Y:S04]  /*0480*/  STS [R7+UR9], R8 ;  /* 0x0000000807007988 */ /* 0x0043e80008000809 */
[----:B---3--:R1:W-:Y:S02]  /*0490*/  @P0 STS [R11+UR9], R12 ;  /* 0x0000000c0b000988 */ /* 0x0083e40008000809 */
.L_x_11:
[----:B------:R-:W-:Y:S05]  /*04a0*/  BSYNC.RECONVERGENT B1 ;  /* 0x0000000000017941 */ /* 0x000fea0003800200 */
.L_x_10:
[----:B------:R-:W-:Y:S05]  /*04b0*/  @!P1 BRA `(.L_x_9) ;  /* 0x0000000000789947 */ /* 0x000fea0003800000 */
[----:B------:R-:W2:Y:S01]  /*04c0*/  S2UR UR8, SR_CgaCtaId ;  /* 0x00000000000879c3 */ /* 0x000ea20000008800 */
[----:B------:R-:W-:Y:S01]  /*04d0*/  UMOV UR7, 0x400 ;  /* 0x0000040000077882 */ /* 0x000fe20000000000 */
[----:B------:R-:W-:Y:S01]  /*04e0*/  VIADD R17, R6, UR6 ;  /* 0x0000000606117c36 */ /* 0x000fe20008000000 */
[----:B--2---:R-:W-:-:S06]  /*04f0*/  ULEA UR7, UR8, UR7, 0x18 ;  /* 0x0000000708077291 */ /* 0x004fcc000f8ec0ff */
[----:B01----:R-:W-:-:S07]  /*0500*/  LEA R7, R6, UR7, 0x2 ;  /* 0x0000000706077c11 */ /* 0x003fce000f8e10ff */
.L_x_12:
[----:B------:R-:W0:Y:S01]  /*0510*/  LDC R11, c[0x0][0x360] ;  /* 0x0000d800ff0b7b82 */ /* 0x000e220000000800 */
[----:B------:R-:W-:-:S04]  /*0520*/  IMAD.WIDE R8, R17, 0x4, R4 ;  /* 0x0000000411087825 */ /* 0x000fc800078e0204 */
[----:B--2---:R-:W-:Y:S02]  /*0530*/  IMAD.U32 R12, RZ, RZ, UR10 ;  /* 0x0000000aff0c7e24 */ /* 0x004fe4000f8e00ff */
[----:B------:R-:W-:Y:S02]  /*0540*/  IMAD.U32 R13, RZ, RZ, UR11 ;  /* 0x0000000bff0d7e24 */ /* 0x000fe4000f8e00ff */
[----:B------:R-:W-:Y:S02]  /*0550*/  IMAD.U32 R14, RZ, RZ, UR4 ;  /* 0x00000004ff0e7e24 */ /* 0x000fe4000f8e00ff */
[----:B------:R-:W-:Y:S02]  /*0560*/  IMAD.U32 R15, RZ, RZ, UR5 ;  /* 0x00000005ff0f7e24 */ /* 0x000fe4000f8e00ff */
[----:B------:R-:W-:-:S04]  /*0570*/  IMAD.WIDE R12, R17, 0x4, R12 ;  /* 0x00000004110c7825 */ /* 0x000fc800078e020c */
[----:B------:R-:W-:Y:S02]  /*0580*/  IMAD.WIDE R14, R17, 0x4, R14 ;  /* 0x00000004110e7825 */ /* 0x000fe400078e020e */
[----:B------:R-:W2:Y:S04]  /*0590*/  LDG.E R12, desc[UR14][R12.64] ;  /* 0x0000000e0c0c7981 */ /* 0x000ea8000c1e1900 */
[----:B------:R-:W3:Y:S01]  /*05a0*/  LDG.E R14, desc[UR14][R14.64] ;  /* 0x0000000e0e0e7981 */ /* 0x000ee2000c1e1900 */
[----:B0-----:R-:W-:-:S03]  /*05b0*/  IMAD.WIDE.U32 R10, R11, 0x4, R8 ;  /* 0x000000040b0a7825 */ /* 0x001fc600078e0008 */
[----:B------:R-:W4:Y:S04]  /*05c0*/  LDG.E R8, desc[UR14][R8.64] ;  /* 0x0000000e08087981 */ /* 0x000f28000c1e1900 */
[----:B------:R-:W5:Y:S01]  /*05d0*/  LDG.E R10, desc[UR14][R10.64] ;  /* 0x0000000e0a0a7981 */ /* 0x000f62000c1e1900 */
[----:B------:R-:W0:Y:S01]  /*05e0*/  LDC R16, c[0x0][0x360] ;  /* 0x0000d800ff107b82 */ /* 0x000e220000000800 */
[----:B------:R-:W-:-:S05]  /*05f0*/  VIADD R6, R6, UR9 ;  /* 0x0000000906067c36 */ /* 0x000fca0008000000 */
[----:B------:R-:W-:Y:S02]  /*0600*/  ISETP.GE.U32.AND P0, PT, R6, 0x200, PT ;  /* 0x000002000600780c */ /* 0x000fe40003f06070 */
[C---:B0-----:R-:W-:Y:S01]  /*0610*/  LEA R19, R16.reuse, R7, 0x3 ;  /* 0x0000000710137211 */ /* 0x041fe200078e18ff */
[C-C-:B------:R-:W-:Y:S02]  /*0620*/  IMAD R21, R16.reuse, 0xc, R7.reuse ;  /* 0x0000000c10157824 */ /* 0x140fe400078e0207 */
[----:B------:R-:W-:Y:S01]  /*0630*/  VIADD R17, R17, UR9 ;  /* 0x0000000911117c36 */ /* 0x000fe20008000000 */
[----:B----4-:R-:W-:Y:S04]  /*0640*/  STS [R7], R8 ;  /* 0x0000000807007388 */ /* 0x010fe80000000800 */
[----:B-----5:R0:W-:Y:S04]  /*0650*/  STS [R7+UR9], R10 ;  /* 0x0000000a07007988 */ /* 0x0201e80008000809 */
[----:B--2---:R2:W-:Y:S04]  /*0660*/  STS [R19], R12 ;  /* 0x0000000c13007388 */ /* 0x0045e80000000800 */
[----:B---3--:R2:W-:Y:S01]  /*0670*/  STS [R21], R14 ;  /* 0x0000000e15007388 */ /* 0x0085e20000000800 */
[----:B0-----:R-:W-:Y:S01]  /*0680*/  IMAD R7, R16, 0x10, R7 ;  /* 0x0000001010077824 */ /* 0x001fe200078e0207 */
[----:B------:R-:W-:Y:S06]  /*0690*/  @!P0 BRA `(.L_x_12) ;  /* 0xfffffffc009c8947 */ /* 0x000fec000383ffff */
.L_x_9:
[----:B------:R-:W-:Y:S05]  /*06a0*/  BSYNC.RECONVERGENT B0 ;  /* 0x0000000000007941 */ /* 0x000fea0003800200 */
.L_x_8:
[----:B------:R-:W3:Y:S02]  /*06b0*/  LDCU UR7, c[0x0][0x388] ;  /* 0x00007100ff0777ac */ /* 0x000ee40008000800 */
[----:B---3--:R-:W-:Y:S01]  /*06c0*/  UISETP.GE.AND UP0, UPT, UR7, 0x1, UPT ;  /* 0x000000010700788c */ /* 0x008fe2000bf06270 */
[----:B------:R-:W-:Y:S08]  /*06d0*/  BAR.SYNC.DEFER_BLOCKING 0x0 ;  /* 0x0000000000007b1d */ /* 0x000ff00000010000 */
[----:B------:R-:W-:Y:S05]  /*06e0*/  BRA.U !UP0, `(.L_x_13) ;  /* 0x0000000108fc7547 */ /* 0x000fea000b800000 */
[----:B------:R-:W3:Y:S02]  /*06f0*/  LDCU UR7, c[0x0][0x388] ;  /* 0x00007100ff0777ac */ /* 0x000ee40008000800 */
[----:B---3--:R-:W-:-:S07]  /*0700*/  IMAD.U32 R4, RZ, RZ, UR7 ;  /* 0x00000007ff047e24 */ /* 0x008fce000f8e00ff */
.L_x_17:
[----:B------:R-:W-:Y:S01]  /*0710*/  ISETP.GT.U32.AND P0, PT, R0, 0xff, PT ;  /* 0x000000ff0000780c */ /* 0x000fe20003f04070 */
[----:B------:R-:W-:-:S12]  /*0720*/  BSSY.RECONVERGENT B0, `(.L_x_14) ;  /* 0x0000037000007945 */ /* 0x000fd80003800200 */
[----:B------:R-:W-:Y:S05]  /*0730*/  @P0 BRA `(.L_x_15) ;  /* 0x0000000000d40947 */ /* 0x000fea0003800000 */
[-C--:B------:R-:W-:Y:S01]  /*0740*/  IABS R5, R3.reuse ;  /* 0x0000000300057213 */ /* 0x080fe20000000000 */
[----:B------:R-:W3:Y:S01]  /*0750*/  S2R R13, SR_CgaCtaId ;  /* 0x00000000000d7919 */ /* 0x000ee20000008800 */
[----:B------:R-:W-:Y:S02]  /*0760*/  MOV R6, 0x400 ;  /* 0x0000040000067802 */ /* 0x000fe40000000f00 */
[----:B01----:R-:W0:Y:S01]  /*0770*/  I2F.RP R7, R5 ;  /* 0x0000000500077306 */ /* 0x003e220000209400 */
[----:B--2---:R-:W-:Y:S02]  /*0780*/  IABS R14, R3 ;  /* 0x00000003000e7213 */ /* 0x004fe40000000000 */
[----:B------:R-:W-:-:S05]  /*0790*/  ISETP.NE.AND P1, PT, R3, RZ, PT ;  /* 0x000000ff0300720c */ /* 0x000fca0003f25270 */
[----:B0-----:R-:W0:Y:S01]  /*07a0*/  MUFU.RCP R7, R7 ;  /* 0x0000000700077308 */ /* 0x001e220000001000 */
[----:B---3--:R-:W-:Y:S01]  /*07b0*/  LEA R6, R13, R6, 0x18 ;  /* 0x000000060d067211 */ /* 0x008fe200078ec0ff */
[----:B------:R-:W-:Y:S02]  /*07c0*/  IMAD.MOV.U32 R13, RZ, RZ, -0x1 ;  /* 0xffffffffff0d7424 */ /* 0x000fe400078e00ff */
[----:B0-----:R-:W-:-:S04]  /*07d0*/  VIADD R8, R7, 0xffffffe ;  /* 0x0ffffffe07087836 */ /* 0x001fc80000000000 */
[----:B------:R0:W1:Y:S02]  /*07e0*/  F2I.FTZ.U32.TRUNC.NTZ R9, R8 ;  /* 0x0000000800097305 */ /* 0x000064000021f000 */
[----:B0-----:R-:W-:Y:S01]  /*07f0*/  IMAD.MOV.U32 R8, RZ, RZ, RZ ;  /* 0x000000ffff087224 */ /* 0x001fe200078e00ff */
[----:B-1----:R-:W-:-:S05]  /*0800*/  IADD3 R10, PT, PT, RZ, -R9, RZ ;  /* 0x80000009ff0a7210 */ /* 0x002fca0007ffe0ff */
[----:B------:R-:W-:Y:S01]  /*0810*/  IMAD R11, R10, R5, RZ ;  /* 0x000000050a0b7224 */ /* 0x000fe200078e02ff */
[----:B------:R-:W-:-:S03]  /*0820*/  IABS R10, R3 ;  /* 0x00000003000a7213 */ /* 0x000fc60000000000 */
[----:B------:R-:W-:Y:S01]  /*0830*/  IMAD.HI.U32 R7, R9, R11, R8 ;  /* 0x0000000b09077227 */ /* 0x000fe200078e0008 */
[----:B------:R-:W-:-:S03]  /*0840*/  MOV R9, R0 ;  /* 0x0000000000097202 */ /* 0x000fc60000000f00 */
[----:B------:R-:W-:Y:S02]  /*0850*/  IMAD.MOV.U32 R11, RZ, RZ, 0x2 ;  /* 0x00000002ff0b7424 */ /* 0x000fe400078e00ff */
[----:B------:R-:W-:Y:S02]  /*0860*/  VIADD R8, R4, 0xffffffff ;  /* 0xffffffff04087836 */ /* 0x000fe40000000000 */
[----:B------:R-:W-:Y:S01]  /*0870*/  IMAD.MOV R17, RZ, RZ, -R10 ;  /* 0x000000ffff117224 */ /* 0x000fe200078e0a0a */
[----:B------:R-:W-:Y:S01]  /*0880*/  SHF.L.U32 R11, R11, R4, RZ ;  /* 0x000000040b0b7219 */ /* 0x000fe200000006ff */
[----:B------:R-:W-:Y:S01]  /*0890*/  IMAD.MOV.U32 R10, RZ, RZ, R14 ;  /* 0x000000ffff0a7224 */ /* 0x000fe200078e000e */
[----:B------:R-:W-:Y:S02]  /*08a0*/  SHF.L.U32 R12, R13, R8, RZ ;  /* 0x000000080d0c7219 */ /* 0x000fe400000006ff */
[----:B------:R-:W-:-:S07]  /*08b0*/  LOP3.LUT R11, R11, 0xfffffffc, RZ, 0xc0, !PT ;  /* 0xfffffffc0b0b7812 */ /* 0x000fce00078ec0ff */
.L_x_16:
[----:B------:R-:W-:Y:S02]  /*08c0*/  SHF.R.U32.HI R13, RZ, R8, R9 ;  /* 0x00000008ff0d7219 */ /* 0x000fe40000011609 */
[C---:B------:R-:W-:Y:S01]  /*08d0*/  LOP3.LUT R14, R9.reuse, R12, RZ, 0x30, !PT ;  /* 0x0000000c090e7212 */ /* 0x040fe200078e30ff */
[----:B------:R-:W-:Y:S01]  /*08e0*/  VIADD R9, R9, UR12 ;  /* 0x0000000c09097c36 */ /* 0x000fe20008000000 */
[----:B------:R-:W-:-:S05]  /*08f0*/  SHF.L.U32 R13, R13, R4, RZ ;  /* 0x000000040d0d7219 */ /* 0x000fca00000006ff */
[----:B------:R-:W-:-:S04]  /*0900*/  IMAD.IADD R13, R13, 0x1, R14 ;  /* 0x000000010d0d7824 */ /* 0x000fc800078e020e */
[C---:B------:R-:W-:Y:S01]  /*0910*/  VIADD R14, R13.reuse, UR6 ;  /* 0x000000060d0e7c36 */ /* 0x040fe20008000000 */
[----:B------:R-:W-:-:S04]  /*0920*/  LEA R18, R13, R6, 0x2 ;  /* 0x000000060d127211 */ /* 0x000fc800078e10ff */
[----:B------:R-:W-:Y:S01]  /*0930*/  IABS R16, R14 ;  /* 0x0000000e00107213 */ /* 0x000fe20000000000 */
[----:B------:R-:W-:Y:S01]  /*0940*/  IMAD.IADD R20, R18, 0x1, R11 ;  /* 0x0000000112147824 */ /* 0x000fe200078e020b */
[----:B------:R-:W-:Y:S01]  /*0950*/  LDS R13, [R18] ;  /* 0x00000000120d7984 */ /* 0x000fe20000000800 */
[----:B------:R-:W-:Y:S02]  /*0960*/  LOP3.LUT R14, R14, R3, RZ, 0x3c, !PT ;  /* 0x000000030e0e7212 */ /* 0x000fe400078e3cff */
[----:B------:R-:W-:Y:S01]  /*0970*/  IMAD.HI.U32 R15, R7, R16, RZ ;  /* 0x00000010070f7227 */ /* 0x000fe200078e00ff */
[----:B------:R-:W0:Y:S01]  /*0980*/  LDS R19, [R20] ;  /* 0x0000000014137984 */ /* 0x000e220000000800 */
[----:B------:R-:W-:Y:S02]  /*0990*/  ISETP.GE.AND P3, PT, R14, RZ, PT ;  /* 0x000000ff0e00720c */ /* 0x000fe40003f66270 */
[----:B------:R-:W-:-:S05]  /*09a0*/  IMAD R16, R15, R17, R16 ;  /* 0x000000110f107224 */ /* 0x000fca00078e0210 */
[----:B------:R-:W-:-:S13]  /*09b0*/  ISETP.GT.U32.AND P2, PT, R5, R16, PT ;  /* 0x000000100500720c */ /* 0x000fda0003f44070 */
[----:B------:R-:W-:Y:S02]  /*09c0*/  @!P2 IMAD.IADD R16, R16, 0x1, -R10 ;  /* 0x000000011010a824 */ /* 0x000fe400078e0a0a */
[----:B------:R-:W-:-:S03]  /*09d0*/  @!P2 VIADD R15, R15, 0x1 ;  /* 0x000000010f0fa836 */ /* 0x000fc60000000000 */
[----:B------:R-:W-:-:S13]  /*09e0*/  ISETP.GE.U32.AND P0, PT, R16, R5, PT ;  /* 0x000000051000720c */ /* 0x000fda0003f06070 */
[----:B------:R-:W-:-:S05]  /*09f0*/  @P0 VIADD R15, R15, 0x1 ;  /* 0x000000010f0f0836 */ /* 0x000fca0000000000 */
[----:B------:R-:W-:Y:S02]  /*0a00*/  @!P3 IADD3 R15, PT, PT, -R15, RZ, RZ ;  /* 0x000000ff0f0fb210 */ /* 0x000fe40007ffe1ff */
[----:B------:R-:W-:-:S04]  /*0a10*/  @!P1 LOP3.LUT R15, RZ, R3, RZ, 0x33, !PT ;  /* 0x00000003ff0f9212 */ /* 0x000fc800078e33ff */
[----:B------:R-:W-:-:S04]  /*0a20*/  LOP3.LUT R15, R15, 0x1, RZ, 0xc0, !PT ;  /* 0x000000010f0f7812 */ /* 0x000fc800078ec0ff */
[----:B------:R-:W-:-:S04]  /*0a30*/  ISETP.NE.U32.AND P0, PT, R15, 0x1, PT ;  /* 0x000000010f00780c */ /* 0x000fc80003f05070 */
[----:B0-----:R-:W-:-:S13]  /*0a40*/  ISETP.LE.XOR P0, PT, R13, R19, !P0 ;  /* 0x000000130d00720c */ /* 0x001fda0004703a70 */
[----:B------:R3:W-:Y:S04]  /*0a50*/  @!P0 STS [R18], R19 ;  /* 0x0000001312008388 */ /* 0x0007e80000000800 */
[----:B------:R3:W-:Y:S01]  /*0a60*/  @!P0 STS [R20], R13 ;  /* 0x0000000d14008388 */ /* 0x0007e20000000800 */
[----:B------:R-:W-:-:S13]  /*0a70*/  ISETP.GE.U32.AND P0, PT, R9, 0x100, PT ;  /* 0x000001000900780c */ /* 0x000fda0003f06070 */
[----:B---3--:R-:W-:Y:S05]  /*0a80*/  @!P0 BRA `(.L_x_16) ;  /* 0xfffffffc008c8947 */ /* 0x008fea000383ffff */
.L_x_15:
[----:B------:R-:W-:Y:S05]  /*0a90*/  BSYNC.RECONVERGENT B0 ;  /* 0x0000000000007941 */ /* 0x000fea0003800200 */
.L_x_14:
[----:B------:R-:W-:Y:S01]  /*0aa0*/  BAR.SYNC.DEFER_BLOCKING 0x0 ;  /* 0x0000000000007b1d */ /* 0x000fe20000010000 */
[C---:B------:R-:W-:Y:S01]  /*0ab0*/  ISETP.GT.AND P0, PT, R4.reuse, 0x1, PT ;  /* 0x000000010400780c */ /* 0x040fe20003f04270 */
[----:B------:R-:W-:-:S12]  /*0ac0*/  VIADD R4, R4, 0xffffffff ;  /* 0xffffffff04047836 */ /* 0x000fd80000000000 */
[----:B------:R-:W-:Y:S05]  /*0ad0*/  @P0 BRA `(.L_x_17) ;  /* 0xfffffffc000c0947 */ /* 0x000fea000383ffff */
.L_x_13:
[----:B------:R-:W-:Y:S01]  /*0ae0*/  ISETP.GT.U32.AND P0, PT, R0, 0x1ff, PT ;  /* 0x000001ff0000780c */ /* 0x000fe20003f04070 */
[----:B------:R-:W-:-:S12]  /*0af0*/  BSSY.RECONVERGENT B0, `(.L_x_18) ;  /* 0x000003c000007945 */ /* 0x000fd80003800200 */
[----:B------:R-:W-:Y:S05]  /*0b00*/  @P0 BRA `(.L_x_19) ;  /* 0x0000000000e80947 */ /* 0x000fea0003800000 */
[C---:B------:R-:W-:Y:S01]  /*0b10*/  LOP3.LUT R6, R2.reuse, 0x3, RZ, 0xc0, !PT ;  /* 0x0000000302067812 */ /* 0x040fe200078ec0ff */
[----:B------:R-:W-:Y:S01]  /*0b20*/  BSSY.RECONVERGENT B1, `(.L_x_20) ;  /* 0x000001d000017945 */ /* 0x000fe20003800200 */
[----:B------:R-:W-:Y:S01]  /*0b30*/  ISETP.GE.U32.AND P0, PT, R2, 0x3, PT ;  /* 0x000000030200780c */ /* 0x000fe20003f06070 */
[----:B--2---:R-:W-:Y:S01]  /*0b40*/  IMAD.MOV.U32 R14, RZ, RZ, R0 ;  /* 0x000000ffff0e7224 */ /* 0x004fe200078e0000 */
[----:B------:R-:W-:-:S13]  /*0b50*/  ISETP.NE.AND P1, PT, R6, 0x3, PT ;  /* 0x000000030600780c */ /* 0x000fda0003f25270 */
[----:B------:R-:W-:Y:S05]  /*0b60*/  @!P1 BRA `(.L_x_21) ;  /* 0x0000000000609947 */ /* 0x000fea0003800000 */
[----:B------:R-:W2:Y:S01]  /*0b70*/  S2UR UR8, SR_CgaCtaId ;  /* 0x00000000000879c3 */ /* 0x000ea20000008800 */
[----:B------:R-:W-:Y:S01]  /*0b80*/  UMOV UR7, 0x400 ;  /* 0x0000040000077882 */ /* 0x000fe20000000000 */
[----:B-1----:R-:W-:Y:S01]  /*0b90*/  VIADD R11, R0, UR6 ;  /* 0x00000006000b7c36 */ /* 0x002fe20008000000 */
[----:B------:R-:W-:Y:S02]  /*0ba0*/  ISETP.NE.AND P1, PT, R6, RZ, PT ;  /* 0x000000ff0600720c */ /* 0x000fe40003f25270 */
[----:B------:R-:W-:-:S03]  /*0bb0*/  IADD3 R14, PT, PT, R0, UR12, RZ ;  /* 0x0000000c000e7c10 */ /* 0x000fc6000fffe0ff */
[----:B------:R-:W1:Y:S01]  /*0bc0*/  LDC.64 R4, c[0x0][0x380] ;  /* 0x0000e000ff047b82 */ /* 0x000e620000000a00 */
[----:B--2---:R-:W-:-:S06]  /*0bd0*/  ULEA UR7, UR8, UR7, 0x18 ;  /* 0x0000000708077291 */ /* 0x004fcc000f8ec0ff */
[----:B------:R-:W-:Y:S01]  /*0be0*/  LEA R9, R0, UR7, 0x2 ;  /* 0x0000000700097c11 */ /* 0x000fe2000f8e10ff */
[----:B-1----:R-:W-:-:S04]  /*0bf0*/  IMAD.WIDE R4, R11, 0x4, R4 ;  /* 0x000000040b047825 */ /* 0x002fc800078e0204 */
[----:B0-----:R-:W0:Y:S04]  /*0c00*/  LDS R7, [R9] ;  /* 0x0000000009077984 */ /* 0x001e280000000800 */
[----:B0-----:R2:W-:Y:S01]  /*0c10*/  STG.E desc[UR14][R4.64], R7 ;  /* 0x0000000704007986 */ /* 0x0015e2000c10190e */
[----:B------:R-:W-:Y:S05]  /*0c20*/  @!P1 BRA `(.L_x_21) ;  /* 0x0000000000309947 */ /* 0x000fea0003800000 */
[----:B------:R-:W-:Y:S01]  /*0c30*/  ISETP.NE.AND P1, PT, R6, 0x1, PT ;  /* 0x000000010600780c */ /* 0x000fe20003f25270 */
[----:B------:R-:W-:Y:S01]  /*0c40*/  VIADD R11, R9, UR9 ;  /* 0x00000009090b7c36 */ /* 0x000fe20008000000 */
[----:B--2---:R-:W-:Y:S01]  /*0c50*/  IADD3 R4, P2, PT, R4, UR9, RZ ;  /* 0x0000000904047c10 */ /* 0x004fe2000ff5e0ff */
[----:B------:R-:W0:Y:S01]  /*0c60*/  LDS R9, [R9+UR9] ;  /* 0x0000000909097984 */ /* 0x000e220008000800 */
[----:B------:R-:W-:-:S03]  /*0c70*/  VIADD R14, R14, UR12 ;  /* 0x0000000c0e0e7c36 */ /* 0x000fc60008000000 */
[----:B------:R-:W-:Y:S01]  /*0c80*/  IMAD.X R5, RZ, RZ, R5, P2 ;  /* 0x000000ffff057224 */ /* 0x000fe200010e0605 */
[----:B------:R-:W-:-:S05]  /*0c90*/  IADD3 R6, P2, PT, R4, UR9, RZ ;  /* 0x0000000904067c10 */ /* 0x000fca000ff5e0ff */
[----:B------:R-:W1:Y:S01]  /*0ca0*/  @P1 LDS R11, [R11+UR9] ;  /* 0x000000090b0b1984 */ /* 0x000e620008000800 */
[----:B------:R-:W-:Y:S01]  /*0cb0*/  IMAD.X R7, RZ, RZ, R5, P2 ;  /* 0x000000ffff077224 */ /* 0x000fe200010e0605 */
[----:B------:R-:W-:Y:S02]  /*0cc0*/  @P1 IADD3 R14, PT, PT, R14, UR12, RZ ;  /* 0x0000000c0e0e1c10 */ /* 0x000fe4000fffe0ff */
[----:B0-----:R3:W-:Y:S04]  /*0cd0*/  STG.E desc[UR14][R4.64], R9 ;  /* 0x0000000904007986 */ /* 0x0017e8000c10190e */
[----:B-1----:R3:W-:Y:S02]  /*0ce0*/  @P1 STG.E desc[UR14][R6.64], R11 ;  /* 0x0000000b06001986 */ /* 0x0027e4000c10190e */
.L_x_21:
[----:B------:R-:W-:Y:S05]  /*0cf0*/  BSYNC.RECONVERGENT B1 ;  /* 0x0000000000017941 */ /* 0x000fea0003800200 */
.L_x_20:
[----:B------:R-:W-:Y:S05]  /*0d00*/  @!P0 BRA `(.L_x_19) ;  /* 0x0000000000688947 */ /* 0x000fea0003800000 */
[----:B0123--:R-:W0:Y:S01]  /*0d10*/  S2R R7, SR_CgaCtaId ;  /* 0x0000000000077919 */ /* 0x00fe220000008800 */
[----:B------:R-:W1:Y:S01]  /*0d20*/  LDC.64 R4, c[0x0][0x380] ;  /* 0x0000e000ff047b82 */ /* 0x000e620000000a00 */
[----:B------:R-:W-:-:S04]  /*0d30*/  MOV R6, 0x400 ;  /* 0x0000040000067802 */ /* 0x000fc80000000f00 */
[----:B0-----:R-:W-:-:S07]  /*0d40*/  LEA R25, R7, R6, 0x18 ;  /* 0x0000000607197211 */ /* 0x001fce00078ec0ff */
.L_x_22:
[C---:B------:R-:W-:Y:S02]  /*0d50*/  IMAD R15, R14.reuse, 0x4, R25 ;  /* 0x000000040e0f7824 */ /* 0x040fe400078e0219 */
[----:B----4-:R-:W-:Y:S02]  /*0d60*/  VIADD R7, R14, UR6 ;  /* 0x000000060e077c36 */ /* 0x010fe40008000000 */
[----:B------:R-:W-:Y:S01]  /*0d70*/  VIADD R16, R15, UR9 ;  /* 0x000000090f107c36 */ /* 0x000fe20008000000 */
[----:B------:R-:W0:Y:S01]  /*0d80*/  LDS R17, [R15] ;  /* 0x000000000f117984 */ /* 0x000e220000000800 */
[----:B-1----:R-:W-:-:S03]  /*0d90*/  IMAD.WIDE R6, R7, 0x4, R4 ;  /* 0x0000000407067825 */ /* 0x002fc600078e0204 */
[----:B------:R-:W1:Y:S01]  /*0da0*/  LDS R19, [R15+UR9] ;  /* 0x000000090f137984 */ /* 0x000e620008000800 */
[----:B------:R-:W-:Y:S01]  /*0db0*/  VIADD R18, R16, UR9 ;  /* 0x0000000910127c36 */ /* 0x000fe20008000000 */
[----:B------:R-:W-:Y:S01]  /*0dc0*/  IADD3 R8, P0, PT, R6, UR9, RZ ;  /* 0x0000000906087c10 */ /* 0x000fe2000ff1e0ff */
[----:B------:R-:W-:Y:S01]  /*0dd0*/  VIADD R14, R14, UR9 ;  /* 0x000000090e0e7c36 */ /* 0x000fe20008000000 */
[----:B------:R-:W2:Y:S02]  /*0de0*/  LDS R21, [R16+UR9] ;  /* 0x0000000910157984 */ /* 0x000ea40008000800 */
[----:B------:R-:W-:Y:S02]  /*0df0*/  IADD3.X R9, PT, PT, RZ, R7, RZ, P0, !PT ;  /* 0x00000007ff097210 */ /* 0x000fe400007fe4ff */
[----:B------:R-:W3:Y:S01]  /*0e00*/  LDS R23, [R18+UR9] ;  /* 0x0000000912177984 */ /* 0x000ee20008000800 */
[----:B------:R-:W-:-:S05]  /*0e10*/  IADD3 R10, P0, PT, R8, UR9, RZ ;  /* 0x00000009080a7c10 */ /* 0x000fca000ff1e0ff */
[----:B------:R-:W-:Y:S01]  /*0e20*/  IMAD.X R11, RZ, RZ, R9, P0 ;  /* 0x000000ffff0b7224 */ /* 0x000fe200000e0609 */
[----:B------:R-:W-:-:S05]  /*0e30*/  IADD3 R12, P0, PT, R10, UR9, RZ ;  /* 0x000000090a0c7c10 */ /* 0x000fca000ff1e0ff */
[----:B------:R-:W-:Y:S01]  /*0e40*/  IMAD.X R13, RZ, RZ, R11, P0 ;  /* 0x000000ffff0d7224 */ /* 0x000fe200000e060b */
[----:B------:R-:W-:Y:S01]  /*0e50*/  ISETP.GE.U32.AND P0, PT, R14, 0x200, PT ;  /* 0x000002000e00780c */ /* 0x000fe20003f06070 */
[----:B0-----:R4:W-:Y:S04]  /*0e60*/  STG.E desc[UR14][R6.64], R17 ;  /* 0x0000001106007986 */ /* 0x0019e8000c10190e */
[----:B-1----:R4:W-:Y:S04]  /*0e70*/  STG.E desc[UR14][R8.64], R19 ;  /* 0x0000001308007986 */ /* 0x0029e8000c10190e */
[----:B--2---:R4:W-:Y:S04]  /*0e80*/  STG.E desc[UR14][R10.64], R21 ;  /* 0x000000150a007986 */ /* 0x0049e8000c10190e */
[----:B---3--:R4:W-:Y:S01]  /*0e90*/  STG.E desc[UR14][R12.64], R23 ;  /* 0x000000170c007986 */ /* 0x0089e2000c10190e */
[----:B------:R-:W-:Y:S05]  /*0ea0*/  @!P0 BRA `(.L_x_22) ;  /* 0xfffffffc00a88947 */ /* 0x000fea000383ffff */
.L_x_19:
[----:B------:R-:W-:Y:S05]  /*0eb0*/  BSYNC.RECONVERGENT B0 ;  /* 0x0000000000007941 */ /* 0x000fea0003800200 */
.L_x_18:
[----:B------:R-:W5:Y:S01]  /*0ec0*/  LDCU UR7, c[0x0][0x38c] ;  /* 0x00007180ff0777ac */ /* 0x000f620008000800 */
[----:B------:R-:W-:-:S04]  /*0ed0*/  ULEA UR6, UR13, UR6, 0x9 ;  /* 0x000000060d067291 */ /* 0x000fc8000f8e48ff */
[----:B-----5:R-:W-:Y:S01]  /*0ee0*/  UISETP.GE.AND UP0, UPT, UR6, UR7, UPT ;  /* 0x000000070600728c */ /* 0x020fe2000bf06270 */
[----:B------:R-:W-:Y:S08]  /*0ef0*/  BAR.SYNC.DEFER_BLOCKING 0x0 ;  /* 0x0000000000007b1d */ /* 0x000ff00000010000 */
[----:B------:R-:W-:Y:S05]  /*0f00*/  BRA.U !UP0, `(.L_x_23) ;  /* 0xfffffff108e07547 */ /* 0x000fea000b83ffff */
[----:B------:R-:W-:Y:S05]  /*0f10*/  EXIT ;  /* 0x000000000000794d */ /* 0x000fea0003800000 */
.L_x_24:
        /* <DEDUP_REMOVED lines=14> */
.L_x_27:


//--------------------- .nv.shared.reserved.0     --------------------------
	.section	.nv.shared.reserved.0,"aw",@nobits
	.weak		__nv_reservedSMEM_offset_0_alias
	.size		__nv_reservedSMEM_offset_0_alias, 0, 64
	.other		__nv_reservedSMEM_offset_0_alias,@"STO_CUDA_RESERVED_SHARED STV_DEFAULT"
__nv_reservedSMEM_offset_0_alias:
	.zero		0
	.zero		64


//--------------------- .nv.global                --------------------------
	.section	.nv.global,"aw",@nobits
.nv.global:
	.type		_ZN34_INTERNAL_da53ad7d_4_k_cu__Z3powii6thrust24THRUST_300001_SM_1000_NS12placeholders2_8E,@object
	.size		_ZN34_INTERNAL_da53ad7d_4_k_cu__Z3powii6thrust24THRUST_300001_SM_1000_NS12placeholders2_8E,(_ZN34_INTERNAL_da53ad7d_4_k_cu__Z3powii4cuda3std3__436_GLOBAL__N__da53ad7d_4_k_cu__Z3powii6ignoreE - _ZN34_INTERNAL_da53ad7d_4_k_cu__Z3powii6thrust24THRUST_300001_SM_1000_NS12placeholders2_8E)
_ZN34_INTERNAL_da53ad7d_4_k_cu__Z3powii6thrust24THRUST_300001_SM_1000_NS12placeholders2_8E:
	.zero		1
	.type		_ZN34_INTERNAL_da53ad7d_4_k_cu__Z3powii4cuda3std3__436_GLOBAL__N__da53ad7d_4_k_cu__Z3powii6ignoreE,@object
	.size		_ZN34_INTERNAL_da53ad7d_4_k_cu__Z3powii4cuda3std3__436_GLOBAL__N__da53ad7d_4_k_cu__Z3powii6ignoreE,(_ZN34_INTERNAL_da53ad7d_4_k_cu__Z3powii4cuda3std6ranges3__45__cpo4dataE - _ZN34_INTERNAL_da53ad7d_4_k_cu__Z3powii4cuda3std3__436_GLOBAL__N__da53ad7d_4_k_cu__Z3powii6ignoreE)
_ZN34_INTERNAL_da53ad7d_4_k_cu__Z3powii4cuda3std3__436_GLOBAL__N__da53ad7d_4_k_cu__Z3powii6ignoreE:
	.zero		1
	.type		_ZN34_INTERNAL_da53ad7d_4_k_cu__Z3powii4cuda3std6ranges3__45__cpo4dataE,@object
	.size		_ZN34_INTERNAL_da53ad7d_4_k_cu__Z3powii4cuda3std6ranges3__45__cpo4dataE,(_ZN34_INTERNAL_da53ad7d_4_k_cu__Z3powii6thrust24THRUST_300001_SM_1000_NS6system3cpp3parE - _ZN34_INTERNAL_da53ad7d_4_k_cu__Z3powii4cuda3std6ranges3__45__cpo4dataE)
_ZN34_INTERNAL_da53ad7d_4_k_cu__Z3powii4cuda3std6ranges3__45__cpo4dataE:
	.zero		1
	.type		_ZN34_INTERNAL_da53ad7d_4_k_cu__Z3powii6thrust24THRUST_300001_SM_1000_NS6system3cpp3parE,@object
	.size		_ZN34_INTERNAL_da53ad7d_4_k_cu__Z3powii6thrust24THRUST_300001_SM_1000_NS6system3cpp3parE,(_ZN34_INTERNAL_da53ad7d_4_k_cu__Z3powii4cuda3std3__45__cpo5beginE - _ZN34_INTERNAL_da53ad7d_4_k_cu__Z3powii6thrust24THRUST_300001_SM_1000_NS6system3cpp3parE)
_ZN34_INTERNAL_da53ad7d_4_k_cu__Z3powii6thrust24THRUST_300001_SM_1000_NS6system3cpp3parE:
	.zero		1
	.type		_ZN34_INTERNAL_da53ad7d_4_k_cu__Z3powii4cuda3std3__45__cpo5beginE,@object
	.size		_ZN34_INTERNAL_da53ad7d_4_k_cu__Z3powii4cuda3std3__45__cpo5beginE,(_ZN34_INTERNAL_da53ad7d_4_k_cu__Z3powii4cuda3std6ranges3__45__cpo5beginE - _ZN34_INTERNAL_da53ad7d_4_k_cu__Z3powii4cuda3std3__45__cpo5beginE)
_ZN34_INTERNAL_da53ad7d_4_k_cu__Z3powii4cuda3std3__45__cpo5beginE:
	.zero		1
	.type		_ZN34_INTERNAL_da53ad7d_4_k_cu__Z3powii4cuda3std6ranges3__45__cpo5beginE,@object
	.size		_ZN34_INTERNAL_da53ad7d_4_k_cu__Z3powii4cuda3std6ranges3__45__cpo5beginE,(_ZN34_INTERNAL_da53ad7d_4_k_cu__Z3powii6thrust24THRUST_300001_SM_1000_NS6deviceE - _ZN34_INTERNAL_da53ad7d_4_k_cu__Z3powii4cuda3std6ranges3__45__cpo5beginE)
_ZN34_INTERNAL_da53ad7d_4_k_cu__Z3powii4cuda3std6ranges3__45__cpo5beginE:
	.zero		1
	.type		_ZN34_INTERNAL_da53ad7d_4_k_cu__Z3powii6thrust24THRUST_300001_SM_1000_NS6deviceE,@object
	.size		_ZN34_INTERNAL_da53ad7d_4_k_cu__Z3powii6thrust24THRUST_300001_SM_1000_NS6deviceE,(_ZN34_INTERNAL_da53ad7d_4_k_cu__Z3powii4cuda3std3__47nulloptE - _ZN34_INTERNAL_da53ad7d_4_k_cu__Z3powii6thrust24THRUST_300001_SM_1000_NS6deviceE)
_ZN34_INTERNAL_da53ad7d_4_k_cu__Z3powii6thrust24THRUST_300001_SM_1000_NS6deviceE:
	.zero		1
	.type		_ZN34_INTERNAL_da53ad7d_4_k_cu__Z3powii4cuda3std3__47nulloptE,@object
	.size		_ZN34_INTERNAL_da53ad7d_4_k_cu__Z3powii4cuda3std3__47nulloptE,(_ZN34_INTERNAL_da53ad7d_4_k_cu__Z3powii4cuda3std6ranges3__45__cpo8distanceE - _ZN34_INTERNAL_da53ad7d_4_k_cu__Z3powii4cuda3std3__47nulloptE)
_ZN34_INTERNAL_da53ad7d_4_k_cu__Z3powii4cuda3std3__47nulloptE:
	.zero		1
	.type		_ZN34_INTERNAL_da53ad7d_4_k_cu__Z3powii4cuda3std6ranges3__45__cpo8distanceE,@object
	.size		_ZN34_INTERNAL_da53ad7d_4_k_cu__Z3powii4cuda3std6ranges3__45__cpo8distanceE,(_ZN34_INTERNAL_da53ad7d_4_k_cu__Z3powii6thrust24THRUST_300001_SM_1000_NS12placeholders2_4E - _ZN34_INTERNAL_da53ad7d_4_k_cu__Z3powii4cuda3std6ranges3__45__cpo8distanceE)
_ZN34_INTERNAL_da53ad7d_4_k_cu__Z3powii4cuda3std6ranges3__45__cpo8distanceE:
	.zero		1
	.type		_ZN34_INTERNAL_da53ad7d_4_k_cu__Z3powii6thrust24THRUST_300001_SM_1000_NS12placeholders2_4E,@object
	.size		_ZN34_INTERNAL_da53ad7d_4_k_cu__Z3powii6thrust24THRUST_300001_SM_1000_NS12placeholders2_4E,(_ZN34_INTERNAL_da53ad7d_4_k_cu__Z3powii4cuda3std3__45__cpo6rbeginE - _ZN34_INTERNAL_da53ad7d_4_k_cu__Z3powii6thrust24THRUST_300001_SM_1000_NS12placeholders2_4E)
_ZN34_INTERNAL_da53ad7d_4_k_cu__Z3powii6thrust24THRUST_300001_SM_1000_NS12placeholders2_4E:
	.zero		1
	.type		_ZN34_INTERNAL_da53ad7d_4_k_cu__Z3powii4cuda3std3__45__cpo6rbeginE,@object
	.size		_ZN34_INTERNAL_da53ad7d_4_k_cu__Z3powii4cuda3std3__45__cpo6rbeginE,(_ZN34_INTERNAL_da53ad7d_4_k_cu__Z3powii4cuda3std6ranges3__45__cpo7advanceE - _ZN34_INTERNAL_da53ad7d_4_k_cu__Z3powii4cuda3std3__45__cpo6rbeginE)
_ZN34_INTERNAL_da53ad7d_4_k_cu__Z3powii4cuda3std3__45__cpo6rbeginE:
	.zero		1
	.type		_ZN34_INTERNAL_da53ad7d_4_k_cu__Z3powii4cuda3std6ranges3__45__cpo7advanceE,@object
	.size		_ZN34_INTERNAL_da53ad7d_4_k_cu__Z3powii4cuda3std6ranges3__45__cpo7advanceE,(_ZN34_INTERNAL_da53ad7d_4_k_cu__Z3powii6thrust24THRUST_300001_SM_1000_NS12placeholders3_10E - _ZN34_INTERNAL_da53ad7d_4_k_cu__Z3powii4cuda3std6ranges3__45__cpo7advanceE)
_ZN34_INTERNAL_da53ad7d_4_k_cu__Z3powii4cuda3std6ranges3__45__cpo7advanceE:
	.zero		1
	.type		_ZN34_INTERNAL_da53ad7d_4_k_cu__Z3powii6thrust24THRUST_300001_SM_1000_NS12placeholders3_10E,@object
	.size		_ZN34_INTERNAL_da53ad7d_4_k_cu__Z3powii6thrust24THRUST_300001_SM_1000_NS12placeholders3_10E,(_ZN34_INTERNAL_da53ad7d_4_k_cu__Z3powii4cuda3std3__48in_placeE - _ZN34_INTERNAL_da53ad7d_4_k_cu__Z3powii6thrust24THRUST_300001_SM_1000_NS12placeholders3_10E)
_ZN34_INTERNAL_da53ad7d_4_k_cu__Z3powii6thrust24THRUST_300001_SM_1000_NS12placeholders3_10E:
	.zero		1
	.type		_ZN34_INTERNAL_da53ad7d_4_k_cu__Z3powii4cuda3std3__48in_placeE,@object
	.size		_ZN34_INTERNAL_da53ad7d_4_k_cu__Z3powii4cuda3std3__48in_placeE,(_ZN34_INTERNAL_da53ad7d_4_k_cu__Z3powii4cuda3std6ranges3__45__cpo4sizeE - _ZN34_INTERNAL_da53ad7d_4_k_cu__Z3powii4cuda3std3__48in_placeE)
_ZN34_INTERNAL_da53ad7d_4_k_cu__Z3powii4cuda3std3__48in_placeE:
	.zero		1
	.type		_ZN34_INTERNAL_da53ad7d_4_k_cu__Z3powii4cuda3std6ranges3__45__cpo4sizeE,@object
	.size		_ZN34_INTERNAL_da53ad7d_4_k_cu__Z3powii4cuda3std6ranges3__45__cpo4sizeE,(_ZN34_INTERNAL_da53ad7d_4_k_cu__Z3powii6thrust24THRUST_300001_SM_1000_NS12placeholders2_2E - _ZN34_INTERNAL_da53ad7d_4_k_cu__Z3powii4cuda3std6ranges3__45__cpo4sizeE)
_ZN34_INTERNAL_da53ad7d_4_k_cu__Z3powii4cuda3std6ranges3__45__cpo4sizeE:
	.zero		1
	.type		_ZN34_INTERNAL_da53ad7d_4_k_cu__Z3powii6thrust24THRUST_300001_SM_1000_NS12placeholders2_2E,@object
	.size		_ZN34_INTERNAL_da53ad7d_4_k_cu__Z3powii6thrust24THRUST_300001_SM_1000_NS12placeholders2_2E,(_ZN34_INTERNAL_da53ad7d_4_k_cu__Z3powii4cuda3std3__45__cpo6cbeginE - _ZN34_INTERNAL_da53ad7d_4_k_cu__Z3powii6thrust24THRUST_300001_SM_1000_NS12placeholders2_2E)
_ZN34_INTERNAL_da53ad7d_4_k_cu__Z3powii6thrust24THRUST_300001_SM_1000_NS12placeholders2_2E:
	.zero		1
	.type		_ZN34_INTERNAL_da53ad7d_4_k_cu__Z3powii4cuda3std3__45__cpo6cbeginE,@object
	.size		_ZN34_INTERNAL_da53ad7d_4_k_cu__Z3powii4cuda3std3__45__cpo6cbeginE,(_ZN34_INTERNAL_da53ad7d_4_k_cu__Z3powii4cuda3std6ranges3__45__cpo6cbeginE - _ZN34_INTERNAL_da53ad7d_4_k_cu__Z3powii4cuda3std3__45__cpo6cbeginE)
_ZN34_INTERNAL_da53ad7d_4_k_cu__Z3powii4cuda3std3__45__cpo6cbeginE:
	.zero		1
	.type		_ZN34_INTERNAL_da53ad7d_4_k_cu__Z3powii4cuda3std6ranges3__45__cpo6cbeginE,@object
	.size		_ZN34_INTERNAL_da53ad7d_4_k_cu__Z3powii4cuda3std6ranges3__45__cpo6cbeginE,(_ZN34_INTERNAL_da53ad7d_4_k_cu__Z3powii6thrust24THRUST_300001_SM_1000_NS12placeholders2_6E - _ZN34_INTERNAL_da53ad7d_4_k_cu__Z3powii4cuda3std6ranges3__45__cpo6cbeginE)
_ZN34_INTERNAL_da53ad7d_4_k_cu__Z3powii4cuda3std6ranges3__45__cpo6cbeginE:
	.zero		1
	.type		_ZN34_INTERNAL_da53ad7d_4_k_cu__Z3powii6thrust24THRUST_300001_SM_1000_NS12placeholders2_6E,@object
	.size		_ZN34_INTERNAL_da53ad7d_4_k_cu__Z3powii6thrust24THRUST_300001_SM_1000_NS12placeholders2_6E,(_ZN34_INTERNAL_da53ad7d_4_k_cu__Z3powii4cuda3std3__45__cpo7crbeginE - _ZN34_INTERNAL_da53ad7d_4_k_cu__Z3powii6thrust24THRUST_300001_SM_1000_NS12placeholders2_6E)
_ZN34_INTERNAL_da53ad7d_4_k_cu__Z3powii6thrust24THRUST_300001_SM_1000_NS12placeholders2_6E:
	.zero		1
	.type		_ZN34_INTERNAL_da53ad7d_4_k_cu__Z3powii4cuda3std3__45__cpo7crbeginE,@object
	.size		_ZN34_INTERNAL_da53ad7d_4_k_cu__Z3powii4cuda3std3__45__cpo7crbeginE,(_ZN34_INTERNAL_da53ad7d_4_k_cu__Z3powii4cuda3std6ranges3__45__cpo4nextE - _ZN34_INTERNAL_da53ad7d_4_k_cu__Z3powii4cuda3std3__45__cpo7crbeginE)
_ZN34_INTERNAL_da53ad7d_4_k_cu__Z3powii4cuda3std3__45__cpo7crbeginE:
	.zero		1
	.type		_ZN34_INTERNAL_da53ad7d_4_k_cu__Z3powii4cuda3std6ranges3__45__cpo4nextE,@object
	.size		_ZN34_INTERNAL_da53ad7d_4_k_cu__Z3powii4cuda3std6ranges3__45__cpo4nextE,(_ZN34_INTERNAL_da53ad7d_4_k_cu__Z3powii4cuda3std6ranges3__45__cpo4swapE - _ZN34_INTERNAL_da53ad7d_4_k_cu__Z3powii4cuda3std6ranges3__45__cpo4nextE)
_ZN34_INTERNAL_da53ad7d_4_k_cu__Z3powii4cuda3std6ranges3__45__cpo4nextE:
	.zero		1
	.type		_ZN34_INTERNAL_da53ad7d_4_k_cu__Z3powii4cuda3std6ranges3__45__cpo4swapE,@object
	.size		_ZN34_INTERNAL_da53ad7d_4_k_cu__Z3powii4cuda3std6ranges3__45__cpo4swapE,(_ZN34_INTERNAL_da53ad7d_4_k_cu__Z3powii6thrust24THRUST_300001_SM_1000_NS8cuda_cub10par_nosyncE - _ZN34_INTERNAL_da53ad7d_4_k_cu__Z3powii4cuda3std6ranges3__45__cpo4swapE)
_ZN34_INTERNAL_da53ad7d_4_k_cu__Z3powii4cuda3std6ranges3__45__cpo4swapE:
	.zero		1
	.type		_ZN34_INTERNAL_da53ad7d_4_k_cu__Z3powii6thrust24THRUST_300001_SM_1000_NS8cuda_cub10par_nosyncE,@object
	.size		_ZN34_INTERNAL_da53ad7d_4_k_cu__Z3powii6thrust24THRUST_300001_SM_1000_NS8cuda_cub10par_nosyncE,(_ZN34_INTERNAL_da53ad7d_4_k_cu__Z3powii6thrust24THRUST_300001_SM_1000_NS3seqE - _ZN34_INTERNAL_da53ad7d_4_k_cu__Z3powii6thrust24THRUST_300001_SM_1000_NS8cuda_cub10par_nosyncE)
_ZN34_INTERNAL_da53ad7d_4_k_cu__Z3powii6thrust24THRUST_300001_SM_1000_NS8cuda_cub10par_nosyncE:
	.zero		1
	.type		_ZN34_INTERNAL_da53ad7d_4_k_cu__Z3powii6thrust24THRUST_300001_SM_1000_NS3seqE,@object
	.size		_ZN34_INTERNAL_da53ad7d_4_k_cu__Z3powii6thrust24THRUST_300001_SM_1000_NS3seqE,(_ZN34_INTERNAL_da53ad7d_4_k_cu__Z3powii4cuda3std3__420unreachable_sentinelE - _ZN34_INTERNAL_da53ad7d_4_k_cu__Z3powii6thrust24THRUST_300001_SM_1000_NS3seqE)
_ZN34_INTERNAL_da53ad7d_4_k_cu__Z3powii6thrust24THRUST_300001_SM_1000_NS3seqE:
	.zero		1
	.type		_ZN34_INTERNAL_da53ad7d_4_k_cu__Z3powii4cuda3std3__420unreachable_sentinelE,@object
	.size		_ZN34_INTERNAL_da53ad7d_4_k_cu__Z3powii4cuda3std3__420unreachable_sentinelE,(_ZN34_INTERNAL_da53ad7d_4_k_cu__Z3powii4cuda3std6ranges3__45__cpo5ssizeE - _ZN34_INTERNAL_da53ad7d_4_k_cu__Z3powii4cuda3std3__420unreachable_sentinelE)
_ZN34_INTERNAL_da53ad7d_4_k_cu__Z3powii4cuda3std3__420unreachable_sentinelE:
	.zero		1
	.type		_ZN34_INTERNAL_da53ad7d_4_k_cu__Z3powii4cuda3std6ranges3__45__cpo5ssizeE,@object
	.size		_ZN34_INTERNAL_da53ad7d_4_k_cu__Z3powii4cuda3std6ranges3__45__cpo5ssizeE,(_ZN34_INTERNAL_da53ad7d_4_k_cu__Z3powii6thrust24THRUST_300001_SM_1000_NS12placeholders2_3E - _ZN34_INTERNAL_da53ad7d_4_k_cu__Z3powii4cuda3std6ranges3__45__cpo5ssizeE)
_ZN34_INTERNAL_da53ad7d_4_k_cu__Z3powii4cuda3std6ranges3__45__cpo5ssizeE:
	.zero		1
	.type		_ZN34_INTERNAL_da53ad7d_4_k_cu__Z3powii6thrust24THRUST_300001_SM_1000_NS12placeholders2_3E,@object
	.size		_ZN34_INTERNAL_da53ad7d_4_k_cu__Z3powii6thrust24THRUST_300001_SM_1000_NS12placeholders2_3E,(_ZN34_INTERNAL_da53ad7d_4_k_cu__Z3powii4cuda3std3__45__cpo4cendE - _ZN34_INTERNAL_da53ad7d_4_k_cu__Z3powii6thrust24THRUST_300001_SM_1000_NS12placeholders2_3E)
_ZN34_INTERNAL_da53ad7d_4_k_cu__Z3powii6thrust24THRUST_300001_SM_1000_NS12placeholders2_3E:
	.zero		1
	.type		_ZN34_INTERNAL_da53ad7d_4_k_cu__Z3powii4cuda3std3__45__cpo4cendE,@object
	.size		_ZN34_INTERNAL_da53ad7d_4_k_cu__Z3powii4cuda3std3__45__cpo4cendE,(_ZN34_INTERNAL_da53ad7d_4_k_cu__Z3powii4cuda3std6ranges3__45__cpo4cendE - _ZN34_INTERNAL_da53ad7d_4_k_cu__Z3powii4cuda3std3__45__cpo4cendE)
_ZN34_INTERNAL_da53ad7d_4_k_cu__Z3powii4cuda3std3__45__cpo4cendE:
	.zero		1
	.type		_ZN34_INTERNAL_da53ad7d_4_k_cu__Z3powii4cuda3std6ranges3__45__cpo4cendE,@object
	.size		_ZN34_INTERNAL_da53ad7d_4_k_cu__Z3powii4cuda3std6ranges3__45__cpo4cendE,(_ZN34_INTERNAL_da53ad7d_4_k_cu__Z3powii6thrust24THRUST_300001_SM_1000_NS12placeholders2_7E - _ZN34_INTERNAL_da53ad7d_4_k_cu__Z3powii4cuda3std6ranges3__45__cpo4cendE)
_ZN34_INTERNAL_da53ad7d_4_k_cu__Z3powii4cuda3std6ranges3__45__cpo4cendE:
	.zero		1
	.type		_ZN34_INTERNAL_da53ad7d_4_k_cu__Z3powii6thrust24THRUST_300001_SM_1000_NS12placeholders2_7E,@object
	.size		_ZN34_INTERNAL_da53ad7d_4_k_cu__Z3powii6thrust24THRUST_300001_SM_1000_NS12placeholders2_7E,(_ZN34_INTERNAL_da53ad7d_4_k_cu__Z3powii4cuda3std3__45__cpo5crendE - _ZN34_INTERNAL_da53ad7d_4_k_cu__Z3powii6thrust24THRUST_300001_SM_1000_NS12placeholders2_7E)
_ZN34_INTERNAL_da53ad7d_4_k_cu__Z3powii6thrust24THRUST_300001_SM_1000_NS12placeholders2_7E:
	.zero		1
	.type		_ZN34_INTERNAL_da53ad7d_4_k_cu__Z3powii4cuda3std3__45__cpo5crendE,@object
	.size		_ZN34_INTERNAL_da53ad7d_4_k_cu__Z3powii4cuda3std3__45__cpo5crendE,(_ZN34_INTERNAL_da53ad7d_4_k_cu__Z3powii4cuda3std6ranges3__45__cpo4prevE - _ZN34_INTERNAL_da53ad7d_4_k_cu__Z3powii4cuda3std3__45__cpo5crendE)
_ZN34_INTERNAL_da53ad7d_4_k_cu__Z3powii4cuda3std3__45__cpo5crendE:
	.zero		1
	.type		_ZN34_INTERNAL_da53ad7d_4_k_cu__Z3powii4cuda3std6ranges3__45__cpo4prevE,@object
	.size		_ZN34_INTERNAL_da53ad7d_4_k_cu__Z3powii4cuda3std6ranges3__45__cpo4prevE,(_ZN34_INTERNAL_da53ad7d_4_k_cu__Z3powii4cuda3std6ranges3__45__cpo9iter_moveE - _ZN34_INTERNAL_da53ad7d_4_k_cu__Z3powii4cuda3std6ranges3__45__cpo4prevE)
_ZN34_INTERNAL_da53ad7d_4_k_cu__Z3powii4cuda3std6ranges3__45__cpo4prevE:
	.zero		1
	.type		_ZN34_INTERNAL_da53ad7d_4_k_cu__Z3powii4cuda3std6ranges3__45__cpo9iter_moveE,@object
	.size		_ZN34_INTERNAL_da53ad7d_4_k_cu__Z3powii4cuda3std6ranges3__45__cpo9iter_moveE,(_ZN34_INTERNAL_da53ad7d_4_k_cu__Z3powii6thrust24THRUST_300001_SM_1000_NS6system6detail10sequential3seqE - _ZN34_INTERNAL_da53ad7d_4_k_cu__Z3powii4cuda3std6ranges3__45__cpo9iter_moveE)
_ZN34_INTERNAL_da53ad7d_4_k_cu__Z3powii4cuda3std6ranges3__45__cpo9iter_moveE:
	.zero		1
	.type		_ZN34_INTERNAL_da53ad7d_4_k_cu__Z3powii6thrust24THRUST_300001_SM_1000_NS6system6detail10sequential3seqE,@object
	.size		_ZN34_INTERNAL_da53ad7d_4_k_cu__Z3powii6thrust24THRUST_300001_SM_1000_NS6system6detail10sequential3seqE,(_ZN34_INTERNAL_da53ad7d_4_k_cu__Z3powii6thrust24THRUST_300001_SM_1000_NS12placeholders2_9E - _ZN34_INTERNAL_da53ad7d_4_k_cu__Z3powii6thrust24THRUST_300001_SM_1000_NS6system6detail10sequential3seqE)
_ZN34_INTERNAL_da53ad7d_4_k_cu__Z3powii6thrust24THRUST_300001_SM_1000_NS6system6detail10sequential3seqE:
	.zero		1
	.type		_ZN34_INTERNAL_da53ad7d_4_k_cu__Z3powii6thrust24THRUST_300001_SM_1000_NS12placeholders2_9E,@object
	.size		_ZN34_INTERNAL_da53ad7d_4_k_cu__Z3powii6thrust24THRUST_300001_SM_1000_NS12placeholders2_9E,(_ZN34_INTERNAL_da53ad7d_4_k_cu__Z3powii4cuda3std3__419piecewise_constructE - _ZN34_INTERNAL_da53ad7d_4_k_cu__Z3powii6thrust24THRUST_300001_SM_1000_NS12placeholders2_9E)
_ZN34_INTERNAL_da53ad7d_4_k_cu__Z3powii6thrust24THRUST_300001_SM_1000_NS12placeholders2_9E:
	.zero		1
	.type		_ZN34_INTERNAL_da53ad7d_4_k_cu__Z3powii4cuda3std3__419piecewise_constructE,@object
	.size		_ZN34_INTERNAL_da53ad7d_4_k_cu__Z3powii4cuda3std3__419piecewise_constructE,(_ZN34_INTERNAL_da53ad7d_4_k_cu__Z3powii4cuda3std6ranges3__45__cpo5cdataE - _ZN34_INTERNAL_da53ad7d_4_k_cu__Z3powii4cuda3std3__419piecewise_constructE)
_ZN34_INTERNAL_da53ad7d_4_k_cu__Z3powii4cuda3std3__419piecewise_constructE:
	.zero		1
	.type		_ZN34_INTERNAL_da53ad7d_4_k_cu__Z3powii4cuda3std6ranges3__45__cpo5cdataE,@object
	.size		_ZN34_INTERNAL_da53ad7d_4_k_cu__Z3powii4cuda3std6ranges3__45__cpo5cdataE,(_ZN34_INTERNAL_da53ad7d_4_k_cu__Z3powii6thrust24THRUST_300001_SM_1000_NS12placeholders2_1E - _ZN34_INTERNAL_da53ad7d_4_k_cu__Z3powii4cuda3std6ranges3__45__cpo5cdataE)
_ZN34_INTERNAL_da53ad7d_4_k_cu__Z3powii4cuda3std6ranges3__45__cpo5cdataE:
	.zero		1
	.type		_ZN34_INTERNAL_da53ad7d_4_k_cu__Z3powii6thrust24THRUST_300001_SM_1000_NS12placeholders2_1E,@object
	.size		_ZN34_INTERNAL_da53ad7d_4_k_cu__Z3powii6thrust24THRUST_300001_SM_1000_NS12placeholders2_1E,(_ZN34_INTERNAL_da53ad7d_4_k_cu__Z3powii4cuda3std3__45__cpo3endE - _ZN34_INTERNAL_da53ad7d_4_k_cu__Z3powii6thrust24THRUST_300001_SM_1000_NS12placeholders2_1E)
_ZN34_INTERNAL_da53ad7d_4_k_cu__Z3powii6thrust24THRUST_300001_SM_1000_NS12placeholders2_1E:
	.zero		1
	.type		_ZN34_INTERNAL_da53ad7d_4_k_cu__Z3powii4cuda3std3__45__cpo3endE,@object
	.size		_ZN34_INTERNAL_da53ad7d_4_k_cu__Z3powii4cuda3std3__45__cpo3endE,(_ZN34_INTERNAL_da53ad7d_4_k_cu__Z3powii4cuda3std6ranges3__45__cpo3endE - _ZN34_INTERNAL_da53ad7d_4_k_cu__Z3powii4cuda3std3__45__cpo3endE)
_ZN34_INTERNAL_da53ad7d_4_k_cu__Z3powii4cuda3std3__45__cpo3endE:
	.zero		1
	.type		_ZN34_INTERNAL_da53ad7d_4_k_cu__Z3powii4cuda3std6ranges3__45__cpo3endE,@object
	.size		_ZN34_INTERNAL_da53ad7d_4_k_cu__Z3powii4cuda3std6ranges3__45__cpo3endE,(_ZN34_INTERNAL_da53ad7d_4_k_cu__Z3powii6thrust24THRUST_300001_SM_1000_NS12placeholders2_5E - _ZN34_INTERNAL_da53ad7d_4_k_cu__Z3powii4cuda3std6ranges3__45__cpo3endE)
_ZN34_INTERNAL_da53ad7d_4_k_cu__Z3powii4cuda3std6ranges3__45__cpo3endE:
	.zero		1
	.type		_ZN34_INTERNAL_da53ad7d_4_k_cu__Z3powii6thrust24THRUST_300001_SM_1000_NS12placeholders2_5E,@object
	.size		_ZN34_INTERNAL_da53ad7d_4_k_cu__Z3powii6thrust24THRUST_300001_SM_1000_NS12placeholders2_5E,(_ZN34_INTERNAL_da53ad7d_4_k_cu__Z3powii4cuda3std3__45__cpo4rendE - _ZN34_INTERNAL_da53ad7d_4_k_cu__Z3powii6thrust24THRUST_300001_SM_1000_NS12placeholders2_5E)
_ZN34_INTERNAL_da53ad7d_4_k_cu__Z3powii6thrust24THRUST_300001_SM_1000_NS12placeholders2_5E:
	.zero		1
	.type		_ZN34_INTERNAL_da53ad7d_4_k_cu__Z3powii4cuda3std3__45__cpo4rendE,@object
	.size		_ZN34_INTERNAL_da53ad7d_4_k_cu__Z3powii4cuda3std3__45__cpo4rendE,(_ZN34_INTERNAL_da53ad7d_4_k_cu__Z3powii4cuda3std6ranges3__45__cpo9iter_swapE - _ZN34_INTERNAL_da53ad7d_4_k_cu__Z3powii4cuda3std3__45__cpo4rendE)
_ZN34_INTERNAL_da53ad7d_4_k_cu__Z3powii4cuda3std3__45__cpo4rendE:
	.zero		1
	.type		_ZN34_INTERNAL_da53ad7d_4_k_cu__Z3powii4cuda3std6ranges3__45__cpo9iter_swapE,@object
	.size		_ZN34_INTERNAL_da53ad7d_4_k_cu__Z3powii4cuda3std6ranges3__45__cpo9iter_swapE,(_ZN34_INTERNAL_da53ad7d_4_k_cu__Z3powii4cuda3std3__48unexpectE - _ZN34_INTERNAL_da53ad7d_4_k_cu__Z3powii4cuda3std6ranges3__45__cpo9iter_swapE)
_ZN34_INTERNAL_da53ad7d_4_k_cu__Z3powii4cuda3std6ranges3__45__cpo9iter_swapE:
	.zero		1
	.type		_ZN34_INTERNAL_da53ad7d_4_k_cu__Z3powii4cuda3std3__48unexpectE,@object
	.size		_ZN34_INTERNAL_da53ad7d_4_k_cu__Z3powii4cuda3std3__48unexpectE,(_ZN34_INTERNAL_da53ad7d_4_k_cu__Z3powii6thrust24THRUST_300001_SM_1000_NS8cuda_cub3parE - _ZN34_INTERNAL_da53ad7d_4_k_cu__Z3powii4cuda3std3__48unexpectE)
_ZN34_INTERNAL_da53ad7d_4_k_cu__Z3powii4cuda3std3__48unexpectE:
	.zero		1
	.type		_ZN34_INTERNAL_da53ad7d_4_k_cu__Z3powii6thrust24THRUST_300001_SM_1000_NS8cuda_cub3parE,@object
	.size		_ZN34_INTERNAL_da53ad7d_4_k_cu__Z3powii6thrust24THRUST_300001_SM_1000_NS8cuda_cub3parE,(.L_29 - _ZN34_INTERNAL_da53ad7d_4_k_cu__Z3powii6thrust24THRUST_300001_SM_1000_NS8cuda_cub3parE)
_ZN34_INTERNAL_da53ad7d_4_k_cu__Z3powii6thrust24THRUST_300001_SM_1000_NS8cuda_cub3parE:
	.zero		1
.L_29:


//--------------------- .nv.shared._Z8B_sharedPiiii --------------------------
	.section	.nv.shared._Z8B_sharedPiiii,"aw",@nobits
	.sectionflags	@""
	.align	4
.nv.shared._Z8B_sharedPiiii:
	.zero		3072


//--------------------- .nv.constant0._ZN3cub18CUB_300001_SM_10006detail11EmptyKernelIvEEvv --------------------------
	.section	.nv.constant0._ZN3cub18CUB_300001_SM_10006detail11EmptyKernelIvEEvv,"a",@progbits
	.sectionflags	@""
	.align	4
.nv.constant0._ZN3cub18CUB_300001_SM_10006detail11EmptyKernelIvEEvv:
	.zero		896


//--------------------- .nv.constant0._Z8B_globalPiiii --------------------------
	.section	.nv.constant0._Z8B_globalPiiii,"a",@progbits
	.sectionflags	@""
	.align	4
.nv.constant0._Z8B_globalPiiii:
	.zero		916


//--------------------- .nv.constant0._Z8B_sharedPiiii --------------------------
	.section	.nv.constant0._Z8B_sharedPiiii,"a",@progbits
	.sectionflags	@""
	.align	4
.nv.constant0._Z8B_sharedPiiii:
	.zero		916


//--------------------- SYMBOLS --------------------------

	.type		.nv.reservedSmem.offset0,@object
	.size		.nv.reservedSmem.offset0,0x4
	.type		.nv.reservedSmem.cap,@object
	.size		.nv.reservedSmem.cap,0x4
